//
// Generated by NVIDIA NVVM Compiler
//
// Compiler Build ID: CL-36424714
// Cuda compilation tools, release 13.0, V13.0.88
// Based on NVVM 20.0.0
//

.version 9.0
.target sm_100
.address_size 64

	// .globl	_ZN3cub18CUB_300001_SM_10006detail11EmptyKernelIvEEvv
.global .align 1 .b8 _ZN34_INTERNAL_6b75592b_4_k_cu_4f35bb1f4cuda3std3__45__cpo5beginE[1];
.global .align 1 .b8 _ZN34_INTERNAL_6b75592b_4_k_cu_4f35bb1f4cuda3std3__45__cpo3endE[1];
.global .align 1 .b8 _ZN34_INTERNAL_6b75592b_4_k_cu_4f35bb1f4cuda3std3__45__cpo6cbeginE[1];
.global .align 1 .b8 _ZN34_INTERNAL_6b75592b_4_k_cu_4f35bb1f4cuda3std3__45__cpo4cendE[1];
.global .align 1 .b8 _ZN34_INTERNAL_6b75592b_4_k_cu_4f35bb1f4cuda3std3__45__cpo6rbeginE[1];
.global .align 1 .b8 _ZN34_INTERNAL_6b75592b_4_k_cu_4f35bb1f4cuda3std3__45__cpo4rendE[1];
.global .align 1 .b8 _ZN34_INTERNAL_6b75592b_4_k_cu_4f35bb1f4cuda3std3__45__cpo7crbeginE[1];
.global .align 1 .b8 _ZN34_INTERNAL_6b75592b_4_k_cu_4f35bb1f4cuda3std3__45__cpo5crendE[1];
.global .align 1 .b8 _ZN34_INTERNAL_6b75592b_4_k_cu_4f35bb1f4cuda3std3__436_GLOBAL__N__6b75592b_4_k_cu_4f35bb1f6ignoreE[1];
.global .align 1 .b8 _ZN34_INTERNAL_6b75592b_4_k_cu_4f35bb1f4cuda3std3__419piecewise_constructE[1];
.global .align 1 .b8 _ZN34_INTERNAL_6b75592b_4_k_cu_4f35bb1f4cuda3std3__48in_placeE[1];
.global .align 1 .b8 _ZN34_INTERNAL_6b75592b_4_k_cu_4f35bb1f4cuda3std3__420unreachable_sentinelE[1];
.global .align 1 .b8 _ZN34_INTERNAL_6b75592b_4_k_cu_4f35bb1f4cuda3std3__47nulloptE[1];
.global .align 1 .b8 _ZN34_INTERNAL_6b75592b_4_k_cu_4f35bb1f4cuda3std3__48unexpectE[1];
.global .align 1 .b8 _ZN34_INTERNAL_6b75592b_4_k_cu_4f35bb1f4cuda3std6ranges3__45__cpo4swapE[1];
.global .align 1 .b8 _ZN34_INTERNAL_6b75592b_4_k_cu_4f35bb1f4cuda3std6ranges3__45__cpo9iter_moveE[1];
.global .align 1 .b8 _ZN34_INTERNAL_6b75592b_4_k_cu_4f35bb1f4cuda3std6ranges3__45__cpo5beginE[1];
.global .align 1 .b8 _ZN34_INTERNAL_6b75592b_4_k_cu_4f35bb1f4cuda3std6ranges3__45__cpo3endE[1];
.global .align 1 .b8 _ZN34_INTERNAL_6b75592b_4_k_cu_4f35bb1f4cuda3std6ranges3__45__cpo6cbeginE[1];
.global .align 1 .b8 _ZN34_INTERNAL_6b75592b_4_k_cu_4f35bb1f4cuda3std6ranges3__45__cpo4cendE[1];
.global .align 1 .b8 _ZN34_INTERNAL_6b75592b_4_k_cu_4f35bb1f4cuda3std6ranges3__45__cpo7advanceE[1];
.global .align 1 .b8 _ZN34_INTERNAL_6b75592b_4_k_cu_4f35bb1f4cuda3std6ranges3__45__cpo9iter_swapE[1];
.global .align 1 .b8 _ZN34_INTERNAL_6b75592b_4_k_cu_4f35bb1f4cuda3std6ranges3__45__cpo4nextE[1];
.global .align 1 .b8 _ZN34_INTERNAL_6b75592b_4_k_cu_4f35bb1f4cuda3std6ranges3__45__cpo4prevE[1];
.global .align 1 .b8 _ZN34_INTERNAL_6b75592b_4_k_cu_4f35bb1f4cuda3std6ranges3__45__cpo4dataE[1];
.global .align 1 .b8 _ZN34_INTERNAL_6b75592b_4_k_cu_4f35bb1f4cuda3std6ranges3__45__cpo5cdataE[1];
.global .align 1 .b8 _ZN34_INTERNAL_6b75592b_4_k_cu_4f35bb1f4cuda3std6ranges3__45__cpo4sizeE[1];
.global .align 1 .b8 _ZN34_INTERNAL_6b75592b_4_k_cu_4f35bb1f4cuda3std6ranges3__45__cpo5ssizeE[1];
.global .align 1 .b8 _ZN34_INTERNAL_6b75592b_4_k_cu_4f35bb1f4cuda3std6ranges3__45__cpo8distanceE[1];
.global .align 1 .b8 _ZN34_INTERNAL_6b75592b_4_k_cu_4f35bb1f6thrust24THRUST_300001_SM_1000_NS8cuda_cub3parE[1];
.global .align 1 .b8 _ZN34_INTERNAL_6b75592b_4_k_cu_4f35bb1f6thrust24THRUST_300001_SM_1000_NS8cuda_cub10par_nosyncE[1];
.global .align 1 .b8 _ZN34_INTERNAL_6b75592b_4_k_cu_4f35bb1f6thrust24THRUST_300001_SM_1000_NS6system6detail10sequential3seqE[1];
.global .align 1 .b8 _ZN34_INTERNAL_6b75592b_4_k_cu_4f35bb1f6thrust24THRUST_300001_SM_1000_NS12placeholders2_1E[1];
.global .align 1 .b8 _ZN34_INTERNAL_6b75592b_4_k_cu_4f35bb1f6thrust24THRUST_300001_SM_1000_NS12placeholders2_2E[1];
.global .align 1 .b8 _ZN34_INTERNAL_6b75592b_4_k_cu_4f35bb1f6thrust24THRUST_300001_SM_1000_NS12placeholders2_3E[1];
.global .align 1 .b8 _ZN34_INTERNAL_6b75592b_4_k_cu_4f35bb1f6thrust24THRUST_300001_SM_1000_NS12placeholders2_4E[1];
.global .align 1 .b8 _ZN34_INTERNAL_6b75592b_4_k_cu_4f35bb1f6thrust24THRUST_300001_SM_1000_NS12placeholders2_5E[1];
.global .align 1 .b8 _ZN34_INTERNAL_6b75592b_4_k_cu_4f35bb1f6thrust24THRUST_300001_SM_1000_NS12placeholders2_6E[1];
.global .align 1 .b8 _ZN34_INTERNAL_6b75592b_4_k_cu_4f35bb1f6thrust24THRUST_300001_SM_1000_NS12placeholders2_7E[1];
.global .align 1 .b8 _ZN34_INTERNAL_6b75592b_4_k_cu_4f35bb1f6thrust24THRUST_300001_SM_1000_NS12placeholders2_8E[1];
.global .align 1 .b8 _ZN34_INTERNAL_6b75592b_4_k_cu_4f35bb1f6thrust24THRUST_300001_SM_1000_NS12placeholders2_9E[1];
.global .align 1 .b8 _ZN34_INTERNAL_6b75592b_4_k_cu_4f35bb1f6thrust24THRUST_300001_SM_1000_NS12placeholders3_10E[1];
.global .align 1 .b8 _ZN34_INTERNAL_6b75592b_4_k_cu_4f35bb1f6thrust24THRUST_300001_SM_1000_NS3seqE[1];

.visible .entry _ZN3cub18CUB_300001_SM_10006detail11EmptyKernelIvEEvv()
{


	ret;

}
	// .globl	_ZN3cub18CUB_300001_SM_10006detail8for_each13static_kernelINS2_12policy_hub_t12policy_500_tEmN6thrust24THRUST_300001_SM_1000_NS8cuda_cub20__uninitialized_fill7functorINS7_10device_ptrIfEEfEEEEvT0_T1_
.visible .entry _ZN3cub18CUB_300001_SM_10006detail8for_each13static_kernelINS2_12policy_hub_t12policy_500_tEmN6thrust24THRUST_300001_SM_1000_NS8cuda_cub20__uninitialized_fill7functorINS7_10device_ptrIfEEfEEEEvT0_T1_(
	.param .u64 _ZN3cub18CUB_300001_SM_10006detail8for_each13static_kernelINS2_12policy_hub_t12policy_500_tEmN6thrust24THRUST_300001_SM_1000_NS8cuda_cub20__uninitialized_fill7functorINS7_10device_ptrIfEEfEEEEvT0_T1__param_0,
	.param .align 8 .b8 _ZN3cub18CUB_300001_SM_10006detail8for_each13static_kernelINS2_12policy_hub_t12policy_500_tEmN6thrust24THRUST_300001_SM_1000_NS8cuda_cub20__uninitialized_fill7functorINS7_10device_ptrIfEEfEEEEvT0_T1__param_1[16]
)
.maxntid 256
{
	.reg .pred 	%p<4>;
	.reg .b16 	%rs<5>;
	.reg .b32 	%r<10>;
	.reg .b32 	%f<3>;
	.reg .b64 	%rd<16>;

	ld.param.f32 	%f2, [_ZN3cub18CUB_300001_SM_10006detail8for_each13static_kernelINS2_12policy_hub_t12policy_500_tEmN6thrust24THRUST_300001_SM_1000_NS8cuda_cub20__uninitialized_fill7functorINS7_10device_ptrIfEEfEEEEvT0_T1__param_1+8];
	ld.param.u64 	%rd4, [_ZN3cub18CUB_300001_SM_10006detail8for_each13static_kernelINS2_12policy_hub_t12policy_500_tEmN6thrust24THRUST_300001_SM_1000_NS8cuda_cub20__uninitialized_fill7functorINS7_10device_ptrIfEEfEEEEvT0_T1__param_1];
	ld.param.u64 	%rd5, [_ZN3cub18CUB_300001_SM_10006detail8for_each13static_kernelINS2_12policy_hub_t12policy_500_tEmN6thrust24THRUST_300001_SM_1000_NS8cuda_cub20__uninitialized_fill7functorINS7_10device_ptrIfEEfEEEEvT0_T1__param_0];
	mov.u32 	%r7, %ctaid.x;
	mul.wide.u32 	%rd1, %r7, 512;
	sub.s64 	%rd2, %rd5, %rd1;
	setp.lt.u64 	%p1, %rd2, 512;
	@%p1 bra 	$L__BB1_2;
	mov.u32 	%r9, %tid.x;
	cvta.to.global.u64 	%rd11, %rd4;
	cvt.u64.u32 	%rd12, %r9;
	add.s64 	%rd13, %rd1, %rd12;
	shl.b64 	%rd14, %rd13, 2;
	add.s64 	%rd15, %rd11, %rd14;
	st.global.f32 	[%rd15], %f2;
	st.global.f32 	[%rd15+1024], %f2;
	bra.uni 	$L__BB1_6;
$L__BB1_2:
	cvta.to.global.u64 	%rd6, %rd4;
	mov.u32 	%r1, %tid.x;
	cvt.u64.u32 	%rd7, %r1;
	setp.le.u64 	%p2, %rd2, %rd7;
	add.s64 	%rd8, %rd1, %rd7;
	shl.b64 	%rd9, %rd8, 2;
	add.s64 	%rd3, %rd6, %rd9;
	@%p2 bra 	$L__BB1_4;
	st.global.f32 	[%rd3], %f2;
$L__BB1_4:
	add.s32 	%r8, %r1, 256;
	cvt.u64.u32 	%rd10, %r8;
	setp.le.u64 	%p3, %rd2, %rd10;
	@%p3 bra 	$L__BB1_6;
	st.global.f32 	[%rd3+1024], %f2;
$L__BB1_6:
	ret;

}
	// .globl	_ZN3cub18CUB_300001_SM_10006detail9transform16transform_kernelINS2_10policy_hubILb1EN4cuda3std3__45tupleIJN6thrust24THRUST_300001_SM_1000_NS17counting_iteratorIiNSA_11use_defaultESC_SC_EEEEEE10policy1000Ei3mulNSA_6detail15normal_iteratorINSA_10device_ptrIfEEEEJSD_EEEvT0_iT1_T2_DpNS2_10kernel_argIT3_EE
.visible .entry _ZN3cub18CUB_300001_SM_10006detail9transform16transform_kernelINS2_10policy_hubILb1EN4cuda3std3__45tupleIJN6thrust24THRUST_300001_SM_1000_NS17counting_iteratorIiNSA_11use_defaultESC_SC_EEEEEE10policy1000Ei3mulNSA_6detail15normal_iteratorINSA_10device_ptrIfEEEEJSD_EEEvT0_iT1_T2_DpNS2_10kernel_argIT3_EE(
	.param .u32 _ZN3cub18CUB_300001_SM_10006detail9transform16transform_kernelINS2_10policy_hubILb1EN4cuda3std3__45tupleIJN6thrust24THRUST_300001_SM_1000_NS17counting_iteratorIiNSA_11use_defaultESC_SC_EEEEEE10policy1000Ei3mulNSA_6detail15normal_iteratorINSA_10device_ptrIfEEEEJSD_EEEvT0_iT1_T2_DpNS2_10kernel_argIT3_EE_param_0,
	.param .u32 _ZN3cub18CUB_300001_SM_10006detail9transform16transform_kernelINS2_10policy_hubILb1EN4cuda3std3__45tupleIJN6thrust24THRUST_300001_SM_1000_NS17counting_iteratorIiNSA_11use_defaultESC_SC_EEEEEE10policy1000Ei3mulNSA_6detail15normal_iteratorINSA_10device_ptrIfEEEEJSD_EEEvT0_iT1_T2_DpNS2_10kernel_argIT3_EE_param_1,
	.param .align 8 .b8 _ZN3cub18CUB_300001_SM_10006detail9transform16transform_kernelINS2_10policy_hubILb1EN4cuda3std3__45tupleIJN6thrust24THRUST_300001_SM_1000_NS17counting_iteratorIiNSA_11use_defaultESC_SC_EEEEEE10policy1000Ei3mulNSA_6detail15normal_iteratorINSA_10device_ptrIfEEEEJSD_EEEvT0_iT1_T2_DpNS2_10kernel_argIT3_EE_param_2[32],
	.param .align 8 .b8 _ZN3cub18CUB_300001_SM_10006detail9transform16transform_kernelINS2_10policy_hubILb1EN4cuda3std3__45tupleIJN6thrust24THRUST_300001_SM_1000_NS17counting_iteratorIiNSA_11use_defaultESC_SC_EEEEEE10policy1000Ei3mulNSA_6detail15normal_iteratorINSA_10device_ptrIfEEEEJSD_EEEvT0_iT1_T2_DpNS2_10kernel_argIT3_EE_param_3[8],
	.param .align 8 .b8 _ZN3cub18CUB_300001_SM_10006detail9transform16transform_kernelINS2_10policy_hubILb1EN4cuda3std3__45tupleIJN6thrust24THRUST_300001_SM_1000_NS17counting_iteratorIiNSA_11use_defaultESC_SC_EEEEEE10policy1000Ei3mulNSA_6detail15normal_iteratorINSA_10device_ptrIfEEEEJSD_EEEvT0_iT1_T2_DpNS2_10kernel_argIT3_EE_param_4[16]
)
.maxntid 128
{
	.reg .pred 	%p<46>;
	.reg .b16 	%rs<5>;
	.reg .b32 	%r<170>;
	.reg .b32 	%f<229>;
	.reg .b64 	%rd<191>;

	ld.param.u32 	%r65, [_ZN3cub18CUB_300001_SM_10006detail9transform16transform_kernelINS2_10policy_hubILb1EN4cuda3std3__45tupleIJN6thrust24THRUST_300001_SM_1000_NS17counting_iteratorIiNSA_11use_defaultESC_SC_EEEEEE10policy1000Ei3mulNSA_6detail15normal_iteratorINSA_10device_ptrIfEEEEJSD_EEEvT0_iT1_T2_DpNS2_10kernel_argIT3_EE_param_2+24];
	ld.param.u32 	%r71, [_ZN3cub18CUB_300001_SM_10006detail9transform16transform_kernelINS2_10policy_hubILb1EN4cuda3std3__45tupleIJN6thrust24THRUST_300001_SM_1000_NS17counting_iteratorIiNSA_11use_defaultESC_SC_EEEEEE10policy1000Ei3mulNSA_6detail15normal_iteratorINSA_10device_ptrIfEEEEJSD_EEEvT0_iT1_T2_DpNS2_10kernel_argIT3_EE_param_4];
	ld.param.u32 	%r72, [_ZN3cub18CUB_300001_SM_10006detail9transform16transform_kernelINS2_10policy_hubILb1EN4cuda3std3__45tupleIJN6thrust24THRUST_300001_SM_1000_NS17counting_iteratorIiNSA_11use_defaultESC_SC_EEEEEE10policy1000Ei3mulNSA_6detail15normal_iteratorINSA_10device_ptrIfEEEEJSD_EEEvT0_iT1_T2_DpNS2_10kernel_argIT3_EE_param_0];
	ld.param.u64 	%rd27, [_ZN3cub18CUB_300001_SM_10006detail9transform16transform_kernelINS2_10policy_hubILb1EN4cuda3std3__45tupleIJN6thrust24THRUST_300001_SM_1000_NS17counting_iteratorIiNSA_11use_defaultESC_SC_EEEEEE10policy1000Ei3mulNSA_6detail15normal_iteratorINSA_10device_ptrIfEEEEJSD_EEEvT0_iT1_T2_DpNS2_10kernel_argIT3_EE_param_3];
	ld.param.u64 	%rd26, [_ZN3cub18CUB_300001_SM_10006detail9transform16transform_kernelINS2_10policy_hubILb1EN4cuda3std3__45tupleIJN6thrust24THRUST_300001_SM_1000_NS17counting_iteratorIiNSA_11use_defaultESC_SC_EEEEEE10policy1000Ei3mulNSA_6detail15normal_iteratorINSA_10device_ptrIfEEEEJSD_EEEvT0_iT1_T2_DpNS2_10kernel_argIT3_EE_param_2+8];
	ld.param.u64 	%rd25, [_ZN3cub18CUB_300001_SM_10006detail9transform16transform_kernelINS2_10policy_hubILb1EN4cuda3std3__45tupleIJN6thrust24THRUST_300001_SM_1000_NS17counting_iteratorIiNSA_11use_defaultESC_SC_EEEEEE10policy1000Ei3mulNSA_6detail15normal_iteratorINSA_10device_ptrIfEEEEJSD_EEEvT0_iT1_T2_DpNS2_10kernel_argIT3_EE_param_2];
	ld.param.u32 	%r62, [_ZN3cub18CUB_300001_SM_10006detail9transform16transform_kernelINS2_10policy_hubILb1EN4cuda3std3__45tupleIJN6thrust24THRUST_300001_SM_1000_NS17counting_iteratorIiNSA_11use_defaultESC_SC_EEEEEE10policy1000Ei3mulNSA_6detail15normal_iteratorINSA_10device_ptrIfEEEEJSD_EEEvT0_iT1_T2_DpNS2_10kernel_argIT3_EE_param_1];
	ld.param.v2.u32 	{%r63, %r64}, [_ZN3cub18CUB_300001_SM_10006detail9transform16transform_kernelINS2_10policy_hubILb1EN4cuda3std3__45tupleIJN6thrust24THRUST_300001_SM_1000_NS17counting_iteratorIiNSA_11use_defaultESC_SC_EEEEEE10policy1000Ei3mulNSA_6detail15normal_iteratorINSA_10device_ptrIfEEEEJSD_EEEvT0_iT1_T2_DpNS2_10kernel_argIT3_EE_param_2+16];
	cvta.to.global.u64 	%rd1, %rd25;
	cvta.to.global.u64 	%rd2, %rd26;
	cvta.to.global.u64 	%rd28, %rd27;
	shl.b32 	%r73, %r62, 7;
	mov.u32 	%r74, %ctaid.x;
	mul.lo.s32 	%r75, %r73, %r74;
	sub.s32 	%r76, %r72, %r75;
	min.s32 	%r3, %r73, %r76;
	add.s32 	%r4, %r71, %r75;
	mul.wide.s32 	%rd29, %r75, 4;
	add.s64 	%rd3, %rd28, %rd29;
	setp.gt.s32 	%p1, %r73, %r76;
	@%p1 bra 	$L__BB2_32;
	setp.lt.s32 	%p2, %r62, 1;
	@%p2 bra 	$L__BB2_70;
	mov.u32 	%r5, %tid.x;
	setp.lt.s32 	%p3, %r63, 1;
	@%p3 bra 	$L__BB2_21;
	and.b32  	%r6, %r63, 15;
	and.b32  	%r7, %r63, 7;
	and.b32  	%r8, %r63, 3;
	mov.b32 	%r151, 0;
	cvt.s64.s32 	%rd5, %r65;
$L__BB2_4:
	shl.b32 	%r94, %r151, 7;
	add.s32 	%r10, %r94, %r5;
	add.s32 	%r95, %r10, %r4;
	cvt.s64.s32 	%rd4, %r95;
	or.b64  	%rd40, %rd4, %rd5;
	and.b64  	%rd41, %rd40, -4294967296;
	setp.ne.s64 	%p12, %rd41, 0;
	@%p12 bra 	$L__BB2_6;
	cvt.u32.u64 	%r96, %rd5;
	cvt.u32.u64 	%r97, %rd4;
	div.u32 	%r98, %r97, %r96;
	cvt.u64.u32 	%rd189, %r98;
	bra.uni 	$L__BB2_7;
$L__BB2_6:
	div.u64 	%rd189, %rd4, %rd5;
$L__BB2_7:
	setp.lt.u32 	%p13, %r63, 16;
	cvt.u32.u64 	%r11, %rd189;
	mov.f32 	%f220, 0f00000000;
	mov.b32 	%r154, 0;
	@%p13 bra 	$L__BB2_10;
	mov.f32 	%f220, 0f00000000;
	mov.b32 	%r152, 0;
$L__BB2_9:
	.pragma "nounroll";
	cvt.u32.u64 	%r101, %rd4;
	sub.s32 	%r102, %r152, %r65;
	mad.lo.s32 	%r103, %r102, %r11, %r101;
	mul.wide.s32 	%rd42, %r103, 4;
	add.s64 	%rd43, %rd1, %rd42;
	ld.global.f32 	%f32, [%rd43];
	add.s64 	%rd44, %rd2, %rd42;
	ld.global.f32 	%f33, [%rd44];
	fma.rn.f32 	%f34, %f32, %f33, %f220;
	shl.b64 	%rd45, %rd189, 32;
	shr.s64 	%rd46, %rd45, 30;
	add.s64 	%rd47, %rd43, %rd46;
	ld.global.f32 	%f35, [%rd47];
	add.s64 	%rd48, %rd44, %rd46;
	ld.global.f32 	%f36, [%rd48];
	fma.rn.f32 	%f37, %f35, %f36, %f34;
	add.s64 	%rd49, %rd47, %rd46;
	ld.global.f32 	%f38, [%rd49];
	add.s64 	%rd50, %rd48, %rd46;
	ld.global.f32 	%f39, [%rd50];
	fma.rn.f32 	%f40, %f38, %f39, %f37;
	add.s64 	%rd51, %rd49, %rd46;
	ld.global.f32 	%f41, [%rd51];
	add.s64 	%rd52, %rd50, %rd46;
	ld.global.f32 	%f42, [%rd52];
	fma.rn.f32 	%f43, %f41, %f42, %f40;
	add.s64 	%rd53, %rd51, %rd46;
	ld.global.f32 	%f44, [%rd53];
	add.s64 	%rd54, %rd52, %rd46;
	ld.global.f32 	%f45, [%rd54];
	fma.rn.f32 	%f46, %f44, %f45, %f43;
	add.s64 	%rd55, %rd53, %rd46;
	ld.global.f32 	%f47, [%rd55];
	add.s64 	%rd56, %rd54, %rd46;
	ld.global.f32 	%f48, [%rd56];
	fma.rn.f32 	%f49, %f47, %f48, %f46;
	add.s64 	%rd57, %rd55, %rd46;
	ld.global.f32 	%f50, [%rd57];
	add.s64 	%rd58, %rd56, %rd46;
	ld.global.f32 	%f51, [%rd58];
	fma.rn.f32 	%f52, %f50, %f51, %f49;
	add.s64 	%rd59, %rd57, %rd46;
	ld.global.f32 	%f53, [%rd59];
	add.s64 	%rd60, %rd58, %rd46;
	ld.global.f32 	%f54, [%rd60];
	fma.rn.f32 	%f55, %f53, %f54, %f52;
	add.s64 	%rd61, %rd59, %rd46;
	ld.global.f32 	%f56, [%rd61];
	add.s64 	%rd62, %rd60, %rd46;
	ld.global.f32 	%f57, [%rd62];
	fma.rn.f32 	%f58, %f56, %f57, %f55;
	add.s64 	%rd63, %rd61, %rd46;
	ld.global.f32 	%f59, [%rd63];
	add.s64 	%rd64, %rd62, %rd46;
	ld.global.f32 	%f60, [%rd64];
	fma.rn.f32 	%f61, %f59, %f60, %f58;
	add.s64 	%rd65, %rd63, %rd46;
	ld.global.f32 	%f62, [%rd65];
	add.s64 	%rd66, %rd64, %rd46;
	ld.global.f32 	%f63, [%rd66];
	fma.rn.f32 	%f64, %f62, %f63, %f61;
	add.s64 	%rd67, %rd65, %rd46;
	ld.global.f32 	%f65, [%rd67];
	add.s64 	%rd68, %rd66, %rd46;
	ld.global.f32 	%f66, [%rd68];
	fma.rn.f32 	%f67, %f65, %f66, %f64;
	add.s64 	%rd69, %rd67, %rd46;
	ld.global.f32 	%f68, [%rd69];
	add.s64 	%rd70, %rd68, %rd46;
	ld.global.f32 	%f69, [%rd70];
	fma.rn.f32 	%f70, %f68, %f69, %f67;
	add.s64 	%rd71, %rd69, %rd46;
	ld.global.f32 	%f71, [%rd71];
	add.s64 	%rd72, %rd70, %rd46;
	ld.global.f32 	%f72, [%rd72];
	fma.rn.f32 	%f73, %f71, %f72, %f70;
	add.s64 	%rd73, %rd71, %rd46;
	ld.global.f32 	%f74, [%rd73];
	add.s64 	%rd74, %rd72, %rd46;
	ld.global.f32 	%f75, [%rd74];
	fma.rn.f32 	%f76, %f74, %f75, %f73;
	add.s64 	%rd75, %rd73, %rd46;
	ld.global.f32 	%f77, [%rd75];
	add.s64 	%rd76, %rd74, %rd46;
	ld.global.f32 	%f78, [%rd76];
	fma.rn.f32 	%f220, %f77, %f78, %f76;
	add.s32 	%r152, %r152, 16;
	and.b32  	%r154, %r63, 2147483632;
	setp.ne.s32 	%p14, %r152, %r154;
	@%p14 bra 	$L__BB2_9;
$L__BB2_10:
	setp.eq.s32 	%p15, %r6, 0;
	@%p15 bra 	$L__BB2_20;
	add.s32 	%r104, %r6, -1;
	setp.lt.u32 	%p16, %r104, 7;
	@%p16 bra 	$L__BB2_13;
	cvt.u32.u64 	%r105, %rd4;
	sub.s32 	%r106, %r154, %r65;
	mad.lo.s32 	%r107, %r106, %r11, %r105;
	mul.wide.s32 	%rd77, %r107, 4;
	add.s64 	%rd78, %rd1, %rd77;
	ld.global.f32 	%f80, [%rd78];
	add.s64 	%rd79, %rd2, %rd77;
	ld.global.f32 	%f81, [%rd79];
	fma.rn.f32 	%f82, %f80, %f81, %f220;
	shl.b64 	%rd80, %rd189, 32;
	shr.s64 	%rd81, %rd80, 30;
	add.s64 	%rd82, %rd78, %rd81;
	ld.global.f32 	%f83, [%rd82];
	add.s64 	%rd83, %rd79, %rd81;
	ld.global.f32 	%f84, [%rd83];
	fma.rn.f32 	%f85, %f83, %f84, %f82;
	add.s64 	%rd84, %rd82, %rd81;
	ld.global.f32 	%f86, [%rd84];
	add.s64 	%rd85, %rd83, %rd81;
	ld.global.f32 	%f87, [%rd85];
	fma.rn.f32 	%f88, %f86, %f87, %f85;
	add.s64 	%rd86, %rd84, %rd81;
	ld.global.f32 	%f89, [%rd86];
	add.s64 	%rd87, %rd85, %rd81;
	ld.global.f32 	%f90, [%rd87];
	fma.rn.f32 	%f91, %f89, %f90, %f88;
	add.s64 	%rd88, %rd86, %rd81;
	ld.global.f32 	%f92, [%rd88];
	add.s64 	%rd89, %rd87, %rd81;
	ld.global.f32 	%f93, [%rd89];
	fma.rn.f32 	%f94, %f92, %f93, %f91;
	add.s64 	%rd90, %rd88, %rd81;
	ld.global.f32 	%f95, [%rd90];
	add.s64 	%rd91, %rd89, %rd81;
	ld.global.f32 	%f96, [%rd91];
	fma.rn.f32 	%f97, %f95, %f96, %f94;
	add.s64 	%rd92, %rd90, %rd81;
	ld.global.f32 	%f98, [%rd92];
	add.s64 	%rd93, %rd91, %rd81;
	ld.global.f32 	%f99, [%rd93];
	fma.rn.f32 	%f100, %f98, %f99, %f97;
	add.s64 	%rd94, %rd92, %rd81;
	ld.global.f32 	%f101, [%rd94];
	add.s64 	%rd95, %rd93, %rd81;
	ld.global.f32 	%f102, [%rd95];
	fma.rn.f32 	%f220, %f101, %f102, %f100;
	add.s32 	%r154, %r154, 8;
$L__BB2_13:
	setp.eq.s32 	%p17, %r7, 0;
	@%p17 bra 	$L__BB2_20;
	add.s32 	%r108, %r7, -1;
	setp.lt.u32 	%p18, %r108, 3;
	@%p18 bra 	$L__BB2_16;
	cvt.u32.u64 	%r109, %rd4;
	sub.s32 	%r110, %r154, %r65;
	mad.lo.s32 	%r111, %r110, %r11, %r109;
	mul.wide.s32 	%rd96, %r111, 4;
	add.s64 	%rd97, %rd1, %rd96;
	ld.global.f32 	%f104, [%rd97];
	add.s64 	%rd98, %rd2, %rd96;
	ld.global.f32 	%f105, [%rd98];
	fma.rn.f32 	%f106, %f104, %f105, %f220;
	shl.b64 	%rd99, %rd189, 32;
	shr.s64 	%rd100, %rd99, 30;
	add.s64 	%rd101, %rd97, %rd100;
	ld.global.f32 	%f107, [%rd101];
	add.s64 	%rd102, %rd98, %rd100;
	ld.global.f32 	%f108, [%rd102];
	fma.rn.f32 	%f109, %f107, %f108, %f106;
	add.s64 	%rd103, %rd101, %rd100;
	ld.global.f32 	%f110, [%rd103];
	add.s64 	%rd104, %rd102, %rd100;
	ld.global.f32 	%f111, [%rd104];
	fma.rn.f32 	%f112, %f110, %f111, %f109;
	add.s64 	%rd105, %rd103, %rd100;
	ld.global.f32 	%f113, [%rd105];
	add.s64 	%rd106, %rd104, %rd100;
	ld.global.f32 	%f114, [%rd106];
	fma.rn.f32 	%f220, %f113, %f114, %f112;
	add.s32 	%r154, %r154, 4;
$L__BB2_16:
	setp.eq.s32 	%p19, %r8, 0;
	@%p19 bra 	$L__BB2_20;
	cvt.u32.u64 	%r112, %rd4;
	setp.eq.s32 	%p20, %r8, 1;
	sub.s32 	%r113, %r154, %r65;
	mad.lo.s32 	%r114, %r113, %r11, %r112;
	mul.wide.s32 	%rd107, %r114, 4;
	add.s64 	%rd9, %rd1, %rd107;
	ld.global.f32 	%f115, [%rd9];
	add.s64 	%rd10, %rd2, %rd107;
	ld.global.f32 	%f116, [%rd10];
	fma.rn.f32 	%f220, %f115, %f116, %f220;
	@%p20 bra 	$L__BB2_20;
	setp.eq.s32 	%p21, %r8, 2;
	shl.b64 	%rd108, %rd189, 32;
	shr.s64 	%rd11, %rd108, 30;
	add.s64 	%rd12, %rd9, %rd11;
	ld.global.f32 	%f117, [%rd12];
	add.s64 	%rd13, %rd10, %rd11;
	ld.global.f32 	%f118, [%rd13];
	fma.rn.f32 	%f220, %f117, %f118, %f220;
	@%p21 bra 	$L__BB2_20;
	add.s64 	%rd109, %rd12, %rd11;
	ld.global.f32 	%f119, [%rd109];
	add.s64 	%rd110, %rd13, %rd11;
	ld.global.f32 	%f120, [%rd110];
	fma.rn.f32 	%f220, %f119, %f120, %f220;
$L__BB2_20:
	mul.wide.s32 	%rd111, %r10, 4;
	add.s64 	%rd112, %rd3, %rd111;
	st.global.f32 	[%rd112], %f220;
	add.s32 	%r151, %r151, 1;
	setp.eq.s32 	%p22, %r151, %r62;
	@%p22 bra 	$L__BB2_70;
	bra.uni 	$L__BB2_4;
$L__BB2_21:
	and.b32  	%r21, %r62, 7;
	setp.lt.u32 	%p4, %r62, 8;
	mov.b32 	%r167, 0;
	@%p4 bra 	$L__BB2_24;
	and.b32  	%r167, %r62, 2147483640;
	mov.b32 	%r162, 0;
$L__BB2_23:
	.pragma "nounroll";
	shl.b32 	%r79, %r162, 7;
	add.s32 	%r80, %r79, %r5;
	mul.wide.u32 	%rd30, %r80, 4;
	add.s64 	%rd31, %rd3, %rd30;
	mov.b32 	%r81, 0;
	st.global.u32 	[%rd31], %r81;
	add.s32 	%r82, %r80, 128;
	mul.wide.s32 	%rd32, %r82, 4;
	add.s64 	%rd33, %rd3, %rd32;
	st.global.u32 	[%rd33], %r81;
	st.global.u32 	[%rd33+512], %r81;
	st.global.u32 	[%rd33+1024], %r81;
	st.global.u32 	[%rd33+1536], %r81;
	st.global.u32 	[%rd33+2048], %r81;
	st.global.u32 	[%rd33+2560], %r81;
	st.global.u32 	[%rd33+3072], %r81;
	add.s32 	%r162, %r162, 8;
	setp.eq.s32 	%p5, %r162, %r167;
	@%p5 bra 	$L__BB2_24;
	bra.uni 	$L__BB2_23;
$L__BB2_24:
	setp.eq.s32 	%p6, %r21, 0;
	@%p6 bra 	$L__BB2_70;
	and.b32  	%r57, %r62, 3;
	setp.lt.u32 	%p7, %r21, 4;
	@%p7 bra 	$L__BB2_27;
	shl.b32 	%r83, %r167, 7;
	add.s32 	%r84, %r83, %r5;
	mul.wide.s32 	%rd34, %r84, 4;
	add.s64 	%rd35, %rd3, %rd34;
	mov.b32 	%r85, 0;
	st.global.u32 	[%rd35], %r85;
	st.global.u32 	[%rd35+512], %r85;
	st.global.u32 	[%rd35+1024], %r85;
	st.global.u32 	[%rd35+1536], %r85;
	add.s32 	%r167, %r167, 4;
$L__BB2_27:
	setp.eq.s32 	%p8, %r57, 0;
	@%p8 bra 	$L__BB2_70;
	setp.eq.s32 	%p9, %r57, 1;
	@%p9 bra 	$L__BB2_30;
	shl.b32 	%r86, %r167, 7;
	add.s32 	%r87, %r86, %r5;
	mul.wide.s32 	%rd36, %r87, 4;
	add.s64 	%rd37, %rd3, %rd36;
	mov.b32 	%r88, 0;
	st.global.u32 	[%rd37], %r88;
	st.global.u32 	[%rd37+512], %r88;
	add.s32 	%r167, %r167, 2;
$L__BB2_30:
	and.b32  	%r89, %r62, 1;
	setp.eq.b32 	%p10, %r89, 1;
	not.pred 	%p11, %p10;
	@%p11 bra 	$L__BB2_70;
	shl.b32 	%r90, %r167, 7;
	add.s32 	%r91, %r90, %r5;
	mul.wide.s32 	%rd38, %r91, 4;
	add.s64 	%rd39, %rd3, %rd38;
	mov.b32 	%r92, 0;
	st.global.u32 	[%rd39], %r92;
	bra.uni 	$L__BB2_70;
$L__BB2_32:
	setp.lt.s32 	%p23, %r62, 1;
	@%p23 bra 	$L__BB2_70;
	mov.u32 	%r23, %tid.x;
	setp.lt.s32 	%p24, %r63, 1;
	@%p24 bra 	$L__BB2_54;
	and.b32  	%r24, %r63, 15;
	and.b32  	%r25, %r63, 7;
	mov.b32 	%r156, 0;
	cvt.s64.s32 	%rd15, %r65;
$L__BB2_35:
	shl.b32 	%r129, %r156, 7;
	add.s32 	%r27, %r129, %r23;
	setp.ge.s32 	%p34, %r27, %r3;
	@%p34 bra 	$L__BB2_53;
	add.s32 	%r130, %r27, %r4;
	cvt.s64.s32 	%rd14, %r130;
	or.b64  	%rd116, %rd14, %rd15;
	and.b64  	%rd117, %rd116, -4294967296;
	setp.ne.s64 	%p35, %rd117, 0;
	@%p35 bra 	$L__BB2_38;
	cvt.u32.u64 	%r131, %rd15;
	cvt.u32.u64 	%r132, %rd14;
	div.u32 	%r133, %r132, %r131;
	cvt.u64.u32 	%rd190, %r133;
	bra.uni 	$L__BB2_39;
$L__BB2_38:
	div.u64 	%rd190, %rd14, %rd15;
$L__BB2_39:
	setp.lt.u32 	%p36, %r63, 16;
	cvt.u32.u64 	%r29, %rd190;
	mov.f32 	%f228, 0f00000000;
	mov.b32 	%r160, 0;
	@%p36 bra 	$L__BB2_42;
	and.b32  	%r136, %r63, 2147483632;
	neg.s32 	%r157, %r136;
	mov.f32 	%f228, 0f00000000;
	mov.b32 	%r158, 0;
$L__BB2_41:
	.pragma "nounroll";
	and.b32  	%r160, %r63, 2147483632;
	cvt.u32.u64 	%r137, %rd14;
	sub.s32 	%r138, %r158, %r65;
	mad.lo.s32 	%r139, %r138, %r29, %r137;
	mul.wide.s32 	%rd118, %r139, 4;
	add.s64 	%rd119, %rd1, %rd118;
	ld.global.f32 	%f124, [%rd119];
	add.s64 	%rd120, %rd2, %rd118;
	ld.global.f32 	%f125, [%rd120];
	fma.rn.f32 	%f126, %f124, %f125, %f228;
	shl.b64 	%rd121, %rd190, 32;
	shr.s64 	%rd122, %rd121, 30;
	add.s64 	%rd123, %rd119, %rd122;
	ld.global.f32 	%f127, [%rd123];
	add.s64 	%rd124, %rd120, %rd122;
	ld.global.f32 	%f128, [%rd124];
	fma.rn.f32 	%f129, %f127, %f128, %f126;
	add.s64 	%rd125, %rd123, %rd122;
	ld.global.f32 	%f130, [%rd125];
	add.s64 	%rd126, %rd124, %rd122;
	ld.global.f32 	%f131, [%rd126];
	fma.rn.f32 	%f132, %f130, %f131, %f129;
	add.s64 	%rd127, %rd125, %rd122;
	ld.global.f32 	%f133, [%rd127];
	add.s64 	%rd128, %rd126, %rd122;
	ld.global.f32 	%f134, [%rd128];
	fma.rn.f32 	%f135, %f133, %f134, %f132;
	add.s64 	%rd129, %rd127, %rd122;
	ld.global.f32 	%f136, [%rd129];
	add.s64 	%rd130, %rd128, %rd122;
	ld.global.f32 	%f137, [%rd130];
	fma.rn.f32 	%f138, %f136, %f137, %f135;
	add.s64 	%rd131, %rd129, %rd122;
	ld.global.f32 	%f139, [%rd131];
	add.s64 	%rd132, %rd130, %rd122;
	ld.global.f32 	%f140, [%rd132];
	fma.rn.f32 	%f141, %f139, %f140, %f138;
	add.s64 	%rd133, %rd131, %rd122;
	ld.global.f32 	%f142, [%rd133];
	add.s64 	%rd134, %rd132, %rd122;
	ld.global.f32 	%f143, [%rd134];
	fma.rn.f32 	%f144, %f142, %f143, %f141;
	add.s64 	%rd135, %rd133, %rd122;
	ld.global.f32 	%f145, [%rd135];
	add.s64 	%rd136, %rd134, %rd122;
	ld.global.f32 	%f146, [%rd136];
	fma.rn.f32 	%f147, %f145, %f146, %f144;
	add.s64 	%rd137, %rd135, %rd122;
	ld.global.f32 	%f148, [%rd137];
	add.s64 	%rd138, %rd136, %rd122;
	ld.global.f32 	%f149, [%rd138];
	fma.rn.f32 	%f150, %f148, %f149, %f147;
	add.s64 	%rd139, %rd137, %rd122;
	ld.global.f32 	%f151, [%rd139];
	add.s64 	%rd140, %rd138, %rd122;
	ld.global.f32 	%f152, [%rd140];
	fma.rn.f32 	%f153, %f151, %f152, %f150;
	add.s64 	%rd141, %rd139, %rd122;
	ld.global.f32 	%f154, [%rd141];
	add.s64 	%rd142, %rd140, %rd122;
	ld.global.f32 	%f155, [%rd142];
	fma.rn.f32 	%f156, %f154, %f155, %f153;
	add.s64 	%rd143, %rd141, %rd122;
	ld.global.f32 	%f157, [%rd143];
	add.s64 	%rd144, %rd142, %rd122;
	ld.global.f32 	%f158, [%rd144];
	fma.rn.f32 	%f159, %f157, %f158, %f156;
	add.s64 	%rd145, %rd143, %rd122;
	ld.global.f32 	%f160, [%rd145];
	add.s64 	%rd146, %rd144, %rd122;
	ld.global.f32 	%f161, [%rd146];
	fma.rn.f32 	%f162, %f160, %f161, %f159;
	add.s64 	%rd147, %rd145, %rd122;
	ld.global.f32 	%f163, [%rd147];
	add.s64 	%rd148, %rd146, %rd122;
	ld.global.f32 	%f164, [%rd148];
	fma.rn.f32 	%f165, %f163, %f164, %f162;
	add.s64 	%rd149, %rd147, %rd122;
	ld.global.f32 	%f166, [%rd149];
	add.s64 	%rd150, %rd148, %rd122;
	ld.global.f32 	%f167, [%rd150];
	fma.rn.f32 	%f168, %f166, %f167, %f165;
	add.s64 	%rd151, %rd149, %rd122;
	ld.global.f32 	%f169, [%rd151];
	add.s64 	%rd152, %rd150, %rd122;
	ld.global.f32 	%f170, [%rd152];
	fma.rn.f32 	%f228, %f169, %f170, %f168;
	add.s32 	%r158, %r158, 16;
	add.s32 	%r157, %r157, 16;
	setp.ne.s32 	%p37, %r157, 0;
	@%p37 bra 	$L__BB2_41;
$L__BB2_42:
	setp.eq.s32 	%p38, %r24, 0;
	@%p38 bra 	$L__BB2_52;
	add.s32 	%r140, %r24, -1;
	setp.lt.u32 	%p39, %r140, 7;
	@%p39 bra 	$L__BB2_45;
	cvt.u32.u64 	%r141, %rd14;
	sub.s32 	%r142, %r160, %r65;
	mad.lo.s32 	%r143, %r142, %r29, %r141;
	mul.wide.s32 	%rd153, %r143, 4;
	add.s64 	%rd154, %rd1, %rd153;
	ld.global.f32 	%f172, [%rd154];
	add.s64 	%rd155, %rd2, %rd153;
	ld.global.f32 	%f173, [%rd155];
	fma.rn.f32 	%f174, %f172, %f173, %f228;
	shl.b64 	%rd156, %rd190, 32;
	shr.s64 	%rd157, %rd156, 30;
	add.s64 	%rd158, %rd154, %rd157;
	ld.global.f32 	%f175, [%rd158];
	add.s64 	%rd159, %rd155, %rd157;
	ld.global.f32 	%f176, [%rd159];
	fma.rn.f32 	%f177, %f175, %f176, %f174;
	add.s64 	%rd160, %rd158, %rd157;
	ld.global.f32 	%f178, [%rd160];
	add.s64 	%rd161, %rd159, %rd157;
	ld.global.f32 	%f179, [%rd161];
	fma.rn.f32 	%f180, %f178, %f179, %f177;
	add.s64 	%rd162, %rd160, %rd157;
	ld.global.f32 	%f181, [%rd162];
	add.s64 	%rd163, %rd161, %rd157;
	ld.global.f32 	%f182, [%rd163];
	fma.rn.f32 	%f183, %f181, %f182, %f180;
	add.s64 	%rd164, %rd162, %rd157;
	ld.global.f32 	%f184, [%rd164];
	add.s64 	%rd165, %rd163, %rd157;
	ld.global.f32 	%f185, [%rd165];
	fma.rn.f32 	%f186, %f184, %f185, %f183;
	add.s64 	%rd166, %rd164, %rd157;
	ld.global.f32 	%f187, [%rd166];
	add.s64 	%rd167, %rd165, %rd157;
	ld.global.f32 	%f188, [%rd167];
	fma.rn.f32 	%f189, %f187, %f188, %f186;
	add.s64 	%rd168, %rd166, %rd157;
	ld.global.f32 	%f190, [%rd168];
	add.s64 	%rd169, %rd167, %rd157;
	ld.global.f32 	%f191, [%rd169];
	fma.rn.f32 	%f192, %f190, %f191, %f189;
	add.s64 	%rd170, %rd168, %rd157;
	ld.global.f32 	%f193, [%rd170];
	add.s64 	%rd171, %rd169, %rd157;
	ld.global.f32 	%f194, [%rd171];
	fma.rn.f32 	%f228, %f193, %f194, %f192;
	add.s32 	%r160, %r160, 8;
$L__BB2_45:
	setp.eq.s32 	%p40, %r25, 0;
	@%p40 bra 	$L__BB2_52;
	add.s32 	%r144, %r25, -1;
	setp.lt.u32 	%p41, %r144, 3;
	@%p41 bra 	$L__BB2_48;
	cvt.u32.u64 	%r145, %rd14;
	sub.s32 	%r146, %r160, %r65;
	mad.lo.s32 	%r147, %r146, %r29, %r145;
	mul.wide.s32 	%rd172, %r147, 4;
	add.s64 	%rd173, %rd1, %rd172;
	ld.global.f32 	%f196, [%rd173];
	add.s64 	%rd174, %rd2, %rd172;
	ld.global.f32 	%f197, [%rd174];
	fma.rn.f32 	%f198, %f196, %f197, %f228;
	shl.b64 	%rd175, %rd190, 32;
	shr.s64 	%rd176, %rd175, 30;
	add.s64 	%rd177, %rd173, %rd176;
	ld.global.f32 	%f199, [%rd177];
	add.s64 	%rd178, %rd174, %rd176;
	ld.global.f32 	%f200, [%rd178];
	fma.rn.f32 	%f201, %f199, %f200, %f198;
	add.s64 	%rd179, %rd177, %rd176;
	ld.global.f32 	%f202, [%rd179];
	add.s64 	%rd180, %rd178, %rd176;
	ld.global.f32 	%f203, [%rd180];
	fma.rn.f32 	%f204, %f202, %f203, %f201;
	add.s64 	%rd181, %rd179, %rd176;
	ld.global.f32 	%f205, [%rd181];
	add.s64 	%rd182, %rd180, %rd176;
	ld.global.f32 	%f206, [%rd182];
	fma.rn.f32 	%f228, %f205, %f206, %f204;
	add.s32 	%r160, %r160, 4;
$L__BB2_48:
	and.b32  	%r41, %r63, 3;
	setp.eq.s32 	%p42, %r41, 0;
	@%p42 bra 	$L__BB2_52;
	cvt.u32.u64 	%r148, %rd14;
	setp.eq.s32 	%p43, %r41, 1;
	sub.s32 	%r149, %r160, %r65;
	mad.lo.s32 	%r150, %r149, %r29, %r148;
	mul.wide.s32 	%rd183, %r150, 4;
	add.s64 	%rd19, %rd1, %rd183;
	ld.global.f32 	%f207, [%rd19];
	add.s64 	%rd20, %rd2, %rd183;
	ld.global.f32 	%f208, [%rd20];
	fma.rn.f32 	%f228, %f207, %f208, %f228;
	@%p43 bra 	$L__BB2_52;
	setp.eq.s32 	%p44, %r41, 2;
	shl.b64 	%rd184, %rd190, 32;
	shr.s64 	%rd21, %rd184, 30;
	add.s64 	%rd22, %rd19, %rd21;
	ld.global.f32 	%f209, [%rd22];
	add.s64 	%rd23, %rd20, %rd21;
	ld.global.f32 	%f210, [%rd23];
	fma.rn.f32 	%f228, %f209, %f210, %f228;
	@%p44 bra 	$L__BB2_52;
	add.s64 	%rd185, %rd22, %rd21;
	ld.global.f32 	%f211, [%rd185];
	add.s64 	%rd186, %rd23, %rd21;
	ld.global.f32 	%f212, [%rd186];
	fma.rn.f32 	%f228, %f211, %f212, %f228;
$L__BB2_52:
	mul.wide.s32 	%rd187, %r27, 4;
	add.s64 	%rd188, %rd3, %rd187;
	st.global.f32 	[%rd188], %f228;
$L__BB2_53:
	add.s32 	%r156, %r156, 1;
	setp.eq.s32 	%p45, %r156, %r62;
	@%p45 bra 	$L__BB2_70;
	bra.uni 	$L__BB2_35;
$L__BB2_54:
	and.b32  	%r43, %r62, 3;
	setp.lt.u32 	%p25, %r62, 4;
	mov.b32 	%r164, 0;
	@%p25 bra 	$L__BB2_65;
	and.b32  	%r164, %r62, 2147483644;
	mov.b32 	%r163, 0;
$L__BB2_56:
	shl.b32 	%r117, %r163, 7;
	add.s32 	%r48, %r117, %r23;
	setp.ge.s32 	%p26, %r48, %r3;
	mul.wide.s32 	%rd113, %r48, 4;
	add.s64 	%rd24, %rd3, %rd113;
	@%p26 bra 	$L__BB2_58;
	mov.b32 	%r118, 0;
	st.global.u32 	[%rd24], %r118;
$L__BB2_58:
	add.s32 	%r119, %r48, 128;
	setp.ge.s32 	%p27, %r119, %r3;
	@%p27 bra 	$L__BB2_60;
	mov.b32 	%r120, 0;
	st.global.u32 	[%rd24+512], %r120;
$L__BB2_60:
	add.s32 	%r121, %r48, 256;
	setp.ge.s32 	%p28, %r121, %r3;
	@%p28 bra 	$L__BB2_62;
	mov.b32 	%r122, 0;
	st.global.u32 	[%rd24+1024], %r122;
$L__BB2_62:
	add.s32 	%r123, %r48, 384;
	setp.ge.s32 	%p29, %r123, %r3;
	@%p29 bra 	$L__BB2_64;
	mov.b32 	%r124, 0;
	st.global.u32 	[%rd24+1536], %r124;
$L__BB2_64:
	add.s32 	%r163, %r163, 4;
	setp.ne.s32 	%p30, %r163, %r164;
	@%p30 bra 	$L__BB2_56;
$L__BB2_65:
	setp.eq.s32 	%p31, %r43, 0;
	@%p31 bra 	$L__BB2_70;
	mov.b32 	%r166, 0;
$L__BB2_67:
	.pragma "nounroll";
	shl.b32 	%r126, %r164, 7;
	add.s32 	%r53, %r126, %r23;
	setp.ge.s32 	%p32, %r53, %r3;
	@%p32 bra 	$L__BB2_69;
	mul.wide.s32 	%rd114, %r53, 4;
	add.s64 	%rd115, %rd3, %rd114;
	mov.b32 	%r127, 0;
	st.global.u32 	[%rd115], %r127;
$L__BB2_69:
	add.s32 	%r164, %r164, 1;
	add.s32 	%r166, %r166, 1;
	setp.eq.s32 	%p33, %r166, %r43;
	@%p33 bra 	$L__BB2_70;
	bra.uni 	$L__BB2_67;
$L__BB2_70:
	ret;

}
	// .globl	_ZN3cub18CUB_300001_SM_10006detail9transform16transform_kernelINS2_10policy_hubILb1EN4cuda3std3__45tupleIJN6thrust24THRUST_300001_SM_1000_NS17counting_iteratorIiNSA_11use_defaultESC_SC_EEEEEE10policy1000El3mulNSA_6detail15normal_iteratorINSA_10device_ptrIfEEEEJSD_EEEvT0_iT1_T2_DpNS2_10kernel_argIT3_EE
.visible .entry _ZN3cub18CUB_300001_SM_10006detail9transform16transform_kernelINS2_10policy_hubILb1EN4cuda3std3__45tupleIJN6thrust24THRUST_300001_SM_1000_NS17counting_iteratorIiNSA_11use_defaultESC_SC_EEEEEE10policy1000El3mulNSA_6detail15normal_iteratorINSA_10device_ptrIfEEEEJSD_EEEvT0_iT1_T2_DpNS2_10kernel_argIT3_EE(
	.param .u64 _ZN3cub18CUB_300001_SM_10006detail9transform16transform_kernelINS2_10policy_hubILb1EN4cuda3std3__45tupleIJN6thrust24THRUST_300001_SM_1000_NS17counting_iteratorIiNSA_11use_defaultESC_SC_EEEEEE10policy1000El3mulNSA_6detail15normal_iteratorINSA_10device_ptrIfEEEEJSD_EEEvT0_iT1_T2_DpNS2_10kernel_argIT3_EE_param_0,
	.param .u32 _ZN3cub18CUB_300001_SM_10006detail9transform16transform_kernelINS2_10policy_hubILb1EN4cuda3std3__45tupleIJN6thrust24THRUST_300001_SM_1000_NS17counting_iteratorIiNSA_11use_defaultESC_SC_EEEEEE10policy1000El3mulNSA_6detail15normal_iteratorINSA_10device_ptrIfEEEEJSD_EEEvT0_iT1_T2_DpNS2_10kernel_argIT3_EE_param_1,
	.param .align 8 .b8 _ZN3cub18CUB_300001_SM_10006detail9transform16transform_kernelINS2_10policy_hubILb1EN4cuda3std3__45tupleIJN6thrust24THRUST_300001_SM_1000_NS17counting_iteratorIiNSA_11use_defaultESC_SC_EEEEEE10policy1000El3mulNSA_6detail15normal_iteratorINSA_10device_ptrIfEEEEJSD_EEEvT0_iT1_T2_DpNS2_10kernel_argIT3_EE_param_2[32],
	.param .align 8 .b8 _ZN3cub18CUB_300001_SM_10006detail9transform16transform_kernelINS2_10policy_hubILb1EN4cuda3std3__45tupleIJN6thrust24THRUST_300001_SM_1000_NS17counting_iteratorIiNSA_11use_defaultESC_SC_EEEEEE10policy1000El3mulNSA_6detail15normal_iteratorINSA_10device_ptrIfEEEEJSD_EEEvT0_iT1_T2_DpNS2_10kernel_argIT3_EE_param_3[8],
	.param .align 8 .b8 _ZN3cub18CUB_300001_SM_10006detail9transform16transform_kernelINS2_10policy_hubILb1EN4cuda3std3__45tupleIJN6thrust24THRUST_300001_SM_1000_NS17counting_iteratorIiNSA_11use_defaultESC_SC_EEEEEE10policy1000El3mulNSA_6detail15normal_iteratorINSA_10device_ptrIfEEEEJSD_EEEvT0_iT1_T2_DpNS2_10kernel_argIT3_EE_param_4[16]
)
.maxntid 128
{
	.reg .pred 	%p<46>;
	.reg .b16 	%rs<5>;
	.reg .b32 	%r<168>;
	.reg .b32 	%f<229>;
	.reg .b64 	%rd<197>;

	ld.param.u32 	%r65, [_ZN3cub18CUB_300001_SM_10006detail9transform16transform_kernelINS2_10policy_hubILb1EN4cuda3std3__45tupleIJN6thrust24THRUST_300001_SM_1000_NS17counting_iteratorIiNSA_11use_defaultESC_SC_EEEEEE10policy1000El3mulNSA_6detail15normal_iteratorINSA_10device_ptrIfEEEEJSD_EEEvT0_iT1_T2_DpNS2_10kernel_argIT3_EE_param_2+24];
	ld.param.u32 	%r71, [_ZN3cub18CUB_300001_SM_10006detail9transform16transform_kernelINS2_10policy_hubILb1EN4cuda3std3__45tupleIJN6thrust24THRUST_300001_SM_1000_NS17counting_iteratorIiNSA_11use_defaultESC_SC_EEEEEE10policy1000El3mulNSA_6detail15normal_iteratorINSA_10device_ptrIfEEEEJSD_EEEvT0_iT1_T2_DpNS2_10kernel_argIT3_EE_param_4];
	ld.param.u64 	%rd27, [_ZN3cub18CUB_300001_SM_10006detail9transform16transform_kernelINS2_10policy_hubILb1EN4cuda3std3__45tupleIJN6thrust24THRUST_300001_SM_1000_NS17counting_iteratorIiNSA_11use_defaultESC_SC_EEEEEE10policy1000El3mulNSA_6detail15normal_iteratorINSA_10device_ptrIfEEEEJSD_EEEvT0_iT1_T2_DpNS2_10kernel_argIT3_EE_param_0];
	ld.param.u64 	%rd28, [_ZN3cub18CUB_300001_SM_10006detail9transform16transform_kernelINS2_10policy_hubILb1EN4cuda3std3__45tupleIJN6thrust24THRUST_300001_SM_1000_NS17counting_iteratorIiNSA_11use_defaultESC_SC_EEEEEE10policy1000El3mulNSA_6detail15normal_iteratorINSA_10device_ptrIfEEEEJSD_EEEvT0_iT1_T2_DpNS2_10kernel_argIT3_EE_param_3];
	ld.param.u64 	%rd26, [_ZN3cub18CUB_300001_SM_10006detail9transform16transform_kernelINS2_10policy_hubILb1EN4cuda3std3__45tupleIJN6thrust24THRUST_300001_SM_1000_NS17counting_iteratorIiNSA_11use_defaultESC_SC_EEEEEE10policy1000El3mulNSA_6detail15normal_iteratorINSA_10device_ptrIfEEEEJSD_EEEvT0_iT1_T2_DpNS2_10kernel_argIT3_EE_param_2+8];
	ld.param.u64 	%rd25, [_ZN3cub18CUB_300001_SM_10006detail9transform16transform_kernelINS2_10policy_hubILb1EN4cuda3std3__45tupleIJN6thrust24THRUST_300001_SM_1000_NS17counting_iteratorIiNSA_11use_defaultESC_SC_EEEEEE10policy1000El3mulNSA_6detail15normal_iteratorINSA_10device_ptrIfEEEEJSD_EEEvT0_iT1_T2_DpNS2_10kernel_argIT3_EE_param_2];
	ld.param.u32 	%r62, [_ZN3cub18CUB_300001_SM_10006detail9transform16transform_kernelINS2_10policy_hubILb1EN4cuda3std3__45tupleIJN6thrust24THRUST_300001_SM_1000_NS17counting_iteratorIiNSA_11use_defaultESC_SC_EEEEEE10policy1000El3mulNSA_6detail15normal_iteratorINSA_10device_ptrIfEEEEJSD_EEEvT0_iT1_T2_DpNS2_10kernel_argIT3_EE_param_1];
	ld.param.v2.u32 	{%r63, %r64}, [_ZN3cub18CUB_300001_SM_10006detail9transform16transform_kernelINS2_10policy_hubILb1EN4cuda3std3__45tupleIJN6thrust24THRUST_300001_SM_1000_NS17counting_iteratorIiNSA_11use_defaultESC_SC_EEEEEE10policy1000El3mulNSA_6detail15normal_iteratorINSA_10device_ptrIfEEEEJSD_EEEvT0_iT1_T2_DpNS2_10kernel_argIT3_EE_param_2+16];
	cvta.to.global.u64 	%rd1, %rd25;
	cvta.to.global.u64 	%rd2, %rd26;
	cvta.to.global.u64 	%rd29, %rd28;
	shl.b32 	%r72, %r62, 7;
	mov.u32 	%r73, %ctaid.x;
	cvt.u64.u32 	%rd30, %r73;
	cvt.s64.s32 	%rd31, %r72;
	mul.lo.s64 	%rd32, %rd31, %rd30;
	sub.s64 	%rd33, %rd27, %rd32;
	min.s64 	%rd34, %rd33, %rd31;
	cvt.u32.u64 	%r3, %rd34;
	cvt.u32.u64 	%r74, %rd32;
	add.s32 	%r4, %r71, %r74;
	shl.b64 	%rd35, %rd32, 2;
	add.s64 	%rd3, %rd29, %rd35;
	setp.eq.s32 	%p1, %r72, %r3;
	@%p1 bra 	$L__BB3_39;
	setp.lt.s32 	%p2, %r62, 1;
	@%p2 bra 	$L__BB3_70;
	mov.u32 	%r5, %tid.x;
	setp.lt.s32 	%p3, %r63, 1;
	@%p3 bra 	$L__BB3_23;
	and.b32  	%r6, %r63, 15;
	and.b32  	%r7, %r63, 7;
	and.b32  	%r8, %r63, 3;
	mov.b32 	%r149, 0;
	cvt.s64.s32 	%rd5, %r65;
$L__BB3_4:
	shl.b32 	%r89, %r149, 7;
	add.s32 	%r10, %r89, %r5;
	setp.ge.s32 	%p13, %r10, %r3;
	@%p13 bra 	$L__BB3_22;
	add.s32 	%r90, %r10, %r4;
	cvt.s64.s32 	%rd4, %r90;
	or.b64  	%rd39, %rd4, %rd5;
	and.b64  	%rd40, %rd39, -4294967296;
	setp.ne.s64 	%p14, %rd40, 0;
	@%p14 bra 	$L__BB3_7;
	cvt.u32.u64 	%r91, %rd5;
	cvt.u32.u64 	%r92, %rd4;
	div.u32 	%r93, %r92, %r91;
	cvt.u64.u32 	%rd195, %r93;
	bra.uni 	$L__BB3_8;
$L__BB3_7:
	div.u64 	%rd195, %rd4, %rd5;
$L__BB3_8:
	setp.lt.u32 	%p15, %r63, 16;
	cvt.u32.u64 	%r11, %rd195;
	mov.f32 	%f220, 0f00000000;
	mov.b32 	%r152, 0;
	@%p15 bra 	$L__BB3_11;
	mov.f32 	%f220, 0f00000000;
	mov.b32 	%r150, 0;
$L__BB3_10:
	.pragma "nounroll";
	cvt.u32.u64 	%r96, %rd4;
	sub.s32 	%r97, %r150, %r65;
	mad.lo.s32 	%r98, %r97, %r11, %r96;
	mul.wide.s32 	%rd41, %r98, 4;
	add.s64 	%rd42, %rd1, %rd41;
	ld.global.f32 	%f32, [%rd42];
	add.s64 	%rd43, %rd2, %rd41;
	ld.global.f32 	%f33, [%rd43];
	fma.rn.f32 	%f34, %f32, %f33, %f220;
	shl.b64 	%rd44, %rd195, 32;
	shr.s64 	%rd45, %rd44, 30;
	add.s64 	%rd46, %rd42, %rd45;
	ld.global.f32 	%f35, [%rd46];
	add.s64 	%rd47, %rd43, %rd45;
	ld.global.f32 	%f36, [%rd47];
	fma.rn.f32 	%f37, %f35, %f36, %f34;
	add.s64 	%rd48, %rd46, %rd45;
	ld.global.f32 	%f38, [%rd48];
	add.s64 	%rd49, %rd47, %rd45;
	ld.global.f32 	%f39, [%rd49];
	fma.rn.f32 	%f40, %f38, %f39, %f37;
	add.s64 	%rd50, %rd48, %rd45;
	ld.global.f32 	%f41, [%rd50];
	add.s64 	%rd51, %rd49, %rd45;
	ld.global.f32 	%f42, [%rd51];
	fma.rn.f32 	%f43, %f41, %f42, %f40;
	add.s64 	%rd52, %rd50, %rd45;
	ld.global.f32 	%f44, [%rd52];
	add.s64 	%rd53, %rd51, %rd45;
	ld.global.f32 	%f45, [%rd53];
	fma.rn.f32 	%f46, %f44, %f45, %f43;
	add.s64 	%rd54, %rd52, %rd45;
	ld.global.f32 	%f47, [%rd54];
	add.s64 	%rd55, %rd53, %rd45;
	ld.global.f32 	%f48, [%rd55];
	fma.rn.f32 	%f49, %f47, %f48, %f46;
	add.s64 	%rd56, %rd54, %rd45;
	ld.global.f32 	%f50, [%rd56];
	add.s64 	%rd57, %rd55, %rd45;
	ld.global.f32 	%f51, [%rd57];
	fma.rn.f32 	%f52, %f50, %f51, %f49;
	add.s64 	%rd58, %rd56, %rd45;
	ld.global.f32 	%f53, [%rd58];
	add.s64 	%rd59, %rd57, %rd45;
	ld.global.f32 	%f54, [%rd59];
	fma.rn.f32 	%f55, %f53, %f54, %f52;
	add.s64 	%rd60, %rd58, %rd45;
	ld.global.f32 	%f56, [%rd60];
	add.s64 	%rd61, %rd59, %rd45;
	ld.global.f32 	%f57, [%rd61];
	fma.rn.f32 	%f58, %f56, %f57, %f55;
	add.s64 	%rd62, %rd60, %rd45;
	ld.global.f32 	%f59, [%rd62];
	add.s64 	%rd63, %rd61, %rd45;
	ld.global.f32 	%f60, [%rd63];
	fma.rn.f32 	%f61, %f59, %f60, %f58;
	add.s64 	%rd64, %rd62, %rd45;
	ld.global.f32 	%f62, [%rd64];
	add.s64 	%rd65, %rd63, %rd45;
	ld.global.f32 	%f63, [%rd65];
	fma.rn.f32 	%f64, %f62, %f63, %f61;
	add.s64 	%rd66, %rd64, %rd45;
	ld.global.f32 	%f65, [%rd66];
	add.s64 	%rd67, %rd65, %rd45;
	ld.global.f32 	%f66, [%rd67];
	fma.rn.f32 	%f67, %f65, %f66, %f64;
	add.s64 	%rd68, %rd66, %rd45;
	ld.global.f32 	%f68, [%rd68];
	add.s64 	%rd69, %rd67, %rd45;
	ld.global.f32 	%f69, [%rd69];
	fma.rn.f32 	%f70, %f68, %f69, %f67;
	add.s64 	%rd70, %rd68, %rd45;
	ld.global.f32 	%f71, [%rd70];
	add.s64 	%rd71, %rd69, %rd45;
	ld.global.f32 	%f72, [%rd71];
	fma.rn.f32 	%f73, %f71, %f72, %f70;
	add.s64 	%rd72, %rd70, %rd45;
	ld.global.f32 	%f74, [%rd72];
	add.s64 	%rd73, %rd71, %rd45;
	ld.global.f32 	%f75, [%rd73];
	fma.rn.f32 	%f76, %f74, %f75, %f73;
	add.s64 	%rd74, %rd72, %rd45;
	ld.global.f32 	%f77, [%rd74];
	add.s64 	%rd75, %rd73, %rd45;
	ld.global.f32 	%f78, [%rd75];
	fma.rn.f32 	%f220, %f77, %f78, %f76;
	add.s32 	%r150, %r150, 16;
	and.b32  	%r152, %r63, 2147483632;
	setp.ne.s32 	%p16, %r150, %r152;
	@%p16 bra 	$L__BB3_10;
$L__BB3_11:
	setp.eq.s32 	%p17, %r6, 0;
	@%p17 bra 	$L__BB3_21;
	add.s32 	%r99, %r6, -1;
	setp.lt.u32 	%p18, %r99, 7;
	@%p18 bra 	$L__BB3_14;
	cvt.u32.u64 	%r100, %rd4;
	sub.s32 	%r101, %r152, %r65;
	mad.lo.s32 	%r102, %r101, %r11, %r100;
	mul.wide.s32 	%rd76, %r102, 4;
	add.s64 	%rd77, %rd1, %rd76;
	ld.global.f32 	%f80, [%rd77];
	add.s64 	%rd78, %rd2, %rd76;
	ld.global.f32 	%f81, [%rd78];
	fma.rn.f32 	%f82, %f80, %f81, %f220;
	shl.b64 	%rd79, %rd195, 32;
	shr.s64 	%rd80, %rd79, 30;
	add.s64 	%rd81, %rd77, %rd80;
	ld.global.f32 	%f83, [%rd81];
	add.s64 	%rd82, %rd78, %rd80;
	ld.global.f32 	%f84, [%rd82];
	fma.rn.f32 	%f85, %f83, %f84, %f82;
	add.s64 	%rd83, %rd81, %rd80;
	ld.global.f32 	%f86, [%rd83];
	add.s64 	%rd84, %rd82, %rd80;
	ld.global.f32 	%f87, [%rd84];
	fma.rn.f32 	%f88, %f86, %f87, %f85;
	add.s64 	%rd85, %rd83, %rd80;
	ld.global.f32 	%f89, [%rd85];
	add.s64 	%rd86, %rd84, %rd80;
	ld.global.f32 	%f90, [%rd86];
	fma.rn.f32 	%f91, %f89, %f90, %f88;
	add.s64 	%rd87, %rd85, %rd80;
	ld.global.f32 	%f92, [%rd87];
	add.s64 	%rd88, %rd86, %rd80;
	ld.global.f32 	%f93, [%rd88];
	fma.rn.f32 	%f94, %f92, %f93, %f91;
	add.s64 	%rd89, %rd87, %rd80;
	ld.global.f32 	%f95, [%rd89];
	add.s64 	%rd90, %rd88, %rd80;
	ld.global.f32 	%f96, [%rd90];
	fma.rn.f32 	%f97, %f95, %f96, %f94;
	add.s64 	%rd91, %rd89, %rd80;
	ld.global.f32 	%f98, [%rd91];
	add.s64 	%rd92, %rd90, %rd80;
	ld.global.f32 	%f99, [%rd92];
	fma.rn.f32 	%f100, %f98, %f99, %f97;
	add.s64 	%rd93, %rd91, %rd80;
	ld.global.f32 	%f101, [%rd93];
	add.s64 	%rd94, %rd92, %rd80;
	ld.global.f32 	%f102, [%rd94];
	fma.rn.f32 	%f220, %f101, %f102, %f100;
	add.s32 	%r152, %r152, 8;
$L__BB3_14:
	setp.eq.s32 	%p19, %r7, 0;
	@%p19 bra 	$L__BB3_21;
	add.s32 	%r103, %r7, -1;
	setp.lt.u32 	%p20, %r103, 3;
	@%p20 bra 	$L__BB3_17;
	cvt.u32.u64 	%r104, %rd4;
	sub.s32 	%r105, %r152, %r65;
	mad.lo.s32 	%r106, %r105, %r11, %r104;
	mul.wide.s32 	%rd95, %r106, 4;
	add.s64 	%rd96, %rd1, %rd95;
	ld.global.f32 	%f104, [%rd96];
	add.s64 	%rd97, %rd2, %rd95;
	ld.global.f32 	%f105, [%rd97];
	fma.rn.f32 	%f106, %f104, %f105, %f220;
	shl.b64 	%rd98, %rd195, 32;
	shr.s64 	%rd99, %rd98, 30;
	add.s64 	%rd100, %rd96, %rd99;
	ld.global.f32 	%f107, [%rd100];
	add.s64 	%rd101, %rd97, %rd99;
	ld.global.f32 	%f108, [%rd101];
	fma.rn.f32 	%f109, %f107, %f108, %f106;
	add.s64 	%rd102, %rd100, %rd99;
	ld.global.f32 	%f110, [%rd102];
	add.s64 	%rd103, %rd101, %rd99;
	ld.global.f32 	%f111, [%rd103];
	fma.rn.f32 	%f112, %f110, %f111, %f109;
	add.s64 	%rd104, %rd102, %rd99;
	ld.global.f32 	%f113, [%rd104];
	add.s64 	%rd105, %rd103, %rd99;
	ld.global.f32 	%f114, [%rd105];
	fma.rn.f32 	%f220, %f113, %f114, %f112;
	add.s32 	%r152, %r152, 4;
$L__BB3_17:
	setp.eq.s32 	%p21, %r8, 0;
	@%p21 bra 	$L__BB3_21;
	cvt.u32.u64 	%r107, %rd4;
	setp.eq.s32 	%p22, %r8, 1;
	sub.s32 	%r108, %r152, %r65;
	mad.lo.s32 	%r109, %r108, %r11, %r107;
	mul.wide.s32 	%rd106, %r109, 4;
	add.s64 	%rd9, %rd1, %rd106;
	ld.global.f32 	%f115, [%rd9];
	add.s64 	%rd10, %rd2, %rd106;
	ld.global.f32 	%f116, [%rd10];
	fma.rn.f32 	%f220, %f115, %f116, %f220;
	@%p22 bra 	$L__BB3_21;
	setp.eq.s32 	%p23, %r8, 2;
	shl.b64 	%rd107, %rd195, 32;
	shr.s64 	%rd11, %rd107, 30;
	add.s64 	%rd12, %rd9, %rd11;
	ld.global.f32 	%f117, [%rd12];
	add.s64 	%rd13, %rd10, %rd11;
	ld.global.f32 	%f118, [%rd13];
	fma.rn.f32 	%f220, %f117, %f118, %f220;
	@%p23 bra 	$L__BB3_21;
	add.s64 	%rd108, %rd12, %rd11;
	ld.global.f32 	%f119, [%rd108];
	add.s64 	%rd109, %rd13, %rd11;
	ld.global.f32 	%f120, [%rd109];
	fma.rn.f32 	%f220, %f119, %f120, %f220;
$L__BB3_21:
	mul.wide.s32 	%rd110, %r10, 4;
	add.s64 	%rd111, %rd3, %rd110;
	st.global.f32 	[%rd111], %f220;
$L__BB3_22:
	add.s32 	%r149, %r149, 1;
	setp.eq.s32 	%p24, %r149, %r62;
	@%p24 bra 	$L__BB3_70;
	bra.uni 	$L__BB3_4;
$L__BB3_23:
	and.b32  	%r21, %r62, 3;
	setp.lt.u32 	%p4, %r62, 4;
	mov.b32 	%r165, 0;
	@%p4 bra 	$L__BB3_34;
	and.b32  	%r165, %r62, 2147483644;
	mov.b32 	%r161, 0;
$L__BB3_25:
	shl.b32 	%r77, %r161, 7;
	add.s32 	%r48, %r77, %r5;
	setp.ge.s32 	%p5, %r48, %r3;
	mul.wide.s32 	%rd36, %r48, 4;
	add.s64 	%rd24, %rd3, %rd36;
	@%p5 bra 	$L__BB3_27;
	mov.b32 	%r78, 0;
	st.global.u32 	[%rd24], %r78;
$L__BB3_27:
	add.s32 	%r79, %r48, 128;
	setp.ge.s32 	%p6, %r79, %r3;
	@%p6 bra 	$L__BB3_29;
	mov.b32 	%r80, 0;
	st.global.u32 	[%rd24+512], %r80;
$L__BB3_29:
	add.s32 	%r81, %r48, 256;
	setp.ge.s32 	%p7, %r81, %r3;
	@%p7 bra 	$L__BB3_31;
	mov.b32 	%r82, 0;
	st.global.u32 	[%rd24+1024], %r82;
$L__BB3_31:
	add.s32 	%r83, %r48, 384;
	setp.ge.s32 	%p8, %r83, %r3;
	@%p8 bra 	$L__BB3_33;
	mov.b32 	%r84, 0;
	st.global.u32 	[%rd24+1536], %r84;
$L__BB3_33:
	add.s32 	%r161, %r161, 4;
	setp.eq.s32 	%p9, %r161, %r165;
	@%p9 bra 	$L__BB3_34;
	bra.uni 	$L__BB3_25;
$L__BB3_34:
	setp.eq.s32 	%p10, %r21, 0;
	@%p10 bra 	$L__BB3_70;
	mov.b32 	%r167, 0;
$L__BB3_36:
	.pragma "nounroll";
	shl.b32 	%r86, %r165, 7;
	add.s32 	%r59, %r86, %r5;
	setp.ge.s32 	%p11, %r59, %r3;
	@%p11 bra 	$L__BB3_38;
	mul.wide.s32 	%rd37, %r59, 4;
	add.s64 	%rd38, %rd3, %rd37;
	mov.b32 	%r87, 0;
	st.global.u32 	[%rd38], %r87;
$L__BB3_38:
	add.s32 	%r165, %r165, 1;
	add.s32 	%r167, %r167, 1;
	setp.ne.s32 	%p12, %r167, %r21;
	@%p12 bra 	$L__BB3_36;
	bra.uni 	$L__BB3_70;
$L__BB3_39:
	setp.lt.s32 	%p25, %r62, 1;
	@%p25 bra 	$L__BB3_70;
	mov.u32 	%r23, %tid.x;
	setp.lt.s32 	%p26, %r63, 1;
	@%p26 bra 	$L__BB3_59;
	and.b32  	%r24, %r63, 15;
	and.b32  	%r25, %r63, 7;
	and.b32  	%r26, %r63, 3;
	mov.b32 	%r154, 0;
	cvt.s64.s32 	%rd15, %r65;
$L__BB3_42:
	shl.b32 	%r127, %r154, 7;
	add.s32 	%r28, %r127, %r23;
	add.s32 	%r128, %r28, %r4;
	cvt.s64.s32 	%rd14, %r128;
	or.b64  	%rd122, %rd14, %rd15;
	and.b64  	%rd123, %rd122, -4294967296;
	setp.ne.s64 	%p35, %rd123, 0;
	@%p35 bra 	$L__BB3_44;
	cvt.u32.u64 	%r129, %rd15;
	cvt.u32.u64 	%r130, %rd14;
	div.u32 	%r131, %r130, %r129;
	cvt.u64.u32 	%rd196, %r131;
	bra.uni 	$L__BB3_45;
$L__BB3_44:
	div.u64 	%rd196, %rd14, %rd15;
$L__BB3_45:
	setp.lt.u32 	%p36, %r63, 16;
	cvt.u32.u64 	%r30, %rd196;
	mov.f32 	%f228, 0f00000000;
	mov.b32 	%r158, 0;
	@%p36 bra 	$L__BB3_48;
	and.b32  	%r134, %r63, 2147483632;
	neg.s32 	%r155, %r134;
	mov.f32 	%f228, 0f00000000;
	mov.b32 	%r156, 0;
$L__BB3_47:
	.pragma "nounroll";
	and.b32  	%r158, %r63, 2147483632;
	cvt.u32.u64 	%r135, %rd14;
	sub.s32 	%r136, %r156, %r65;
	mad.lo.s32 	%r137, %r136, %r30, %r135;
	mul.wide.s32 	%rd124, %r137, 4;
	add.s64 	%rd125, %rd1, %rd124;
	ld.global.f32 	%f124, [%rd125];
	add.s64 	%rd126, %rd2, %rd124;
	ld.global.f32 	%f125, [%rd126];
	fma.rn.f32 	%f126, %f124, %f125, %f228;
	shl.b64 	%rd127, %rd196, 32;
	shr.s64 	%rd128, %rd127, 30;
	add.s64 	%rd129, %rd125, %rd128;
	ld.global.f32 	%f127, [%rd129];
	add.s64 	%rd130, %rd126, %rd128;
	ld.global.f32 	%f128, [%rd130];
	fma.rn.f32 	%f129, %f127, %f128, %f126;
	add.s64 	%rd131, %rd129, %rd128;
	ld.global.f32 	%f130, [%rd131];
	add.s64 	%rd132, %rd130, %rd128;
	ld.global.f32 	%f131, [%rd132];
	fma.rn.f32 	%f132, %f130, %f131, %f129;
	add.s64 	%rd133, %rd131, %rd128;
	ld.global.f32 	%f133, [%rd133];
	add.s64 	%rd134, %rd132, %rd128;
	ld.global.f32 	%f134, [%rd134];
	fma.rn.f32 	%f135, %f133, %f134, %f132;
	add.s64 	%rd135, %rd133, %rd128;
	ld.global.f32 	%f136, [%rd135];
	add.s64 	%rd136, %rd134, %rd128;
	ld.global.f32 	%f137, [%rd136];
	fma.rn.f32 	%f138, %f136, %f137, %f135;
	add.s64 	%rd137, %rd135, %rd128;
	ld.global.f32 	%f139, [%rd137];
	add.s64 	%rd138, %rd136, %rd128;
	ld.global.f32 	%f140, [%rd138];
	fma.rn.f32 	%f141, %f139, %f140, %f138;
	add.s64 	%rd139, %rd137, %rd128;
	ld.global.f32 	%f142, [%rd139];
	add.s64 	%rd140, %rd138, %rd128;
	ld.global.f32 	%f143, [%rd140];
	fma.rn.f32 	%f144, %f142, %f143, %f141;
	add.s64 	%rd141, %rd139, %rd128;
	ld.global.f32 	%f145, [%rd141];
	add.s64 	%rd142, %rd140, %rd128;
	ld.global.f32 	%f146, [%rd142];
	fma.rn.f32 	%f147, %f145, %f146, %f144;
	add.s64 	%rd143, %rd141, %rd128;
	ld.global.f32 	%f148, [%rd143];
	add.s64 	%rd144, %rd142, %rd128;
	ld.global.f32 	%f149, [%rd144];
	fma.rn.f32 	%f150, %f148, %f149, %f147;
	add.s64 	%rd145, %rd143, %rd128;
	ld.global.f32 	%f151, [%rd145];
	add.s64 	%rd146, %rd144, %rd128;
	ld.global.f32 	%f152, [%rd146];
	fma.rn.f32 	%f153, %f151, %f152, %f150;
	add.s64 	%rd147, %rd145, %rd128;
	ld.global.f32 	%f154, [%rd147];
	add.s64 	%rd148, %rd146, %rd128;
	ld.global.f32 	%f155, [%rd148];
	fma.rn.f32 	%f156, %f154, %f155, %f153;
	add.s64 	%rd149, %rd147, %rd128;
	ld.global.f32 	%f157, [%rd149];
	add.s64 	%rd150, %rd148, %rd128;
	ld.global.f32 	%f158, [%rd150];
	fma.rn.f32 	%f159, %f157, %f158, %f156;
	add.s64 	%rd151, %rd149, %rd128;
	ld.global.f32 	%f160, [%rd151];
	add.s64 	%rd152, %rd150, %rd128;
	ld.global.f32 	%f161, [%rd152];
	fma.rn.f32 	%f162, %f160, %f161, %f159;
	add.s64 	%rd153, %rd151, %rd128;
	ld.global.f32 	%f163, [%rd153];
	add.s64 	%rd154, %rd152, %rd128;
	ld.global.f32 	%f164, [%rd154];
	fma.rn.f32 	%f165, %f163, %f164, %f162;
	add.s64 	%rd155, %rd153, %rd128;
	ld.global.f32 	%f166, [%rd155];
	add.s64 	%rd156, %rd154, %rd128;
	ld.global.f32 	%f167, [%rd156];
	fma.rn.f32 	%f168, %f166, %f167, %f165;
	add.s64 	%rd157, %rd155, %rd128;
	ld.global.f32 	%f169, [%rd157];
	add.s64 	%rd158, %rd156, %rd128;
	ld.global.f32 	%f170, [%rd158];
	fma.rn.f32 	%f228, %f169, %f170, %f168;
	add.s32 	%r156, %r156, 16;
	add.s32 	%r155, %r155, 16;
	setp.ne.s32 	%p37, %r155, 0;
	@%p37 bra 	$L__BB3_47;
$L__BB3_48:
	setp.eq.s32 	%p38, %r24, 0;
	@%p38 bra 	$L__BB3_58;
	add.s32 	%r138, %r24, -1;
	setp.lt.u32 	%p39, %r138, 7;
	@%p39 bra 	$L__BB3_51;
	cvt.u32.u64 	%r139, %rd14;
	sub.s32 	%r140, %r158, %r65;
	mad.lo.s32 	%r141, %r140, %r30, %r139;
	mul.wide.s32 	%rd159, %r141, 4;
	add.s64 	%rd160, %rd1, %rd159;
	ld.global.f32 	%f172, [%rd160];
	add.s64 	%rd161, %rd2, %rd159;
	ld.global.f32 	%f173, [%rd161];
	fma.rn.f32 	%f174, %f172, %f173, %f228;
	shl.b64 	%rd162, %rd196, 32;
	shr.s64 	%rd163, %rd162, 30;
	add.s64 	%rd164, %rd160, %rd163;
	ld.global.f32 	%f175, [%rd164];
	add.s64 	%rd165, %rd161, %rd163;
	ld.global.f32 	%f176, [%rd165];
	fma.rn.f32 	%f177, %f175, %f176, %f174;
	add.s64 	%rd166, %rd164, %rd163;
	ld.global.f32 	%f178, [%rd166];
	add.s64 	%rd167, %rd165, %rd163;
	ld.global.f32 	%f179, [%rd167];
	fma.rn.f32 	%f180, %f178, %f179, %f177;
	add.s64 	%rd168, %rd166, %rd163;
	ld.global.f32 	%f181, [%rd168];
	add.s64 	%rd169, %rd167, %rd163;
	ld.global.f32 	%f182, [%rd169];
	fma.rn.f32 	%f183, %f181, %f182, %f180;
	add.s64 	%rd170, %rd168, %rd163;
	ld.global.f32 	%f184, [%rd170];
	add.s64 	%rd171, %rd169, %rd163;
	ld.global.f32 	%f185, [%rd171];
	fma.rn.f32 	%f186, %f184, %f185, %f183;
	add.s64 	%rd172, %rd170, %rd163;
	ld.global.f32 	%f187, [%rd172];
	add.s64 	%rd173, %rd171, %rd163;
	ld.global.f32 	%f188, [%rd173];
	fma.rn.f32 	%f189, %f187, %f188, %f186;
	add.s64 	%rd174, %rd172, %rd163;
	ld.global.f32 	%f190, [%rd174];
	add.s64 	%rd175, %rd173, %rd163;
	ld.global.f32 	%f191, [%rd175];
	fma.rn.f32 	%f192, %f190, %f191, %f189;
	add.s64 	%rd176, %rd174, %rd163;
	ld.global.f32 	%f193, [%rd176];
	add.s64 	%rd177, %rd175, %rd163;
	ld.global.f32 	%f194, [%rd177];
	fma.rn.f32 	%f228, %f193, %f194, %f192;
	add.s32 	%r158, %r158, 8;
$L__BB3_51:
	setp.eq.s32 	%p40, %r25, 0;
	@%p40 bra 	$L__BB3_58;
	add.s32 	%r142, %r25, -1;
	setp.lt.u32 	%p41, %r142, 3;
	@%p41 bra 	$L__BB3_54;
	cvt.u32.u64 	%r143, %rd14;
	sub.s32 	%r144, %r158, %r65;
	mad.lo.s32 	%r145, %r144, %r30, %r143;
	mul.wide.s32 	%rd178, %r145, 4;
	add.s64 	%rd179, %rd1, %rd178;
	ld.global.f32 	%f196, [%rd179];
	add.s64 	%rd180, %rd2, %rd178;
	ld.global.f32 	%f197, [%rd180];
	fma.rn.f32 	%f198, %f196, %f197, %f228;
	shl.b64 	%rd181, %rd196, 32;
	shr.s64 	%rd182, %rd181, 30;
	add.s64 	%rd183, %rd179, %rd182;
	ld.global.f32 	%f199, [%rd183];
	add.s64 	%rd184, %rd180, %rd182;
	ld.global.f32 	%f200, [%rd184];
	fma.rn.f32 	%f201, %f199, %f200, %f198;
	add.s64 	%rd185, %rd183, %rd182;
	ld.global.f32 	%f202, [%rd185];
	add.s64 	%rd186, %rd184, %rd182;
	ld.global.f32 	%f203, [%rd186];
	fma.rn.f32 	%f204, %f202, %f203, %f201;
	add.s64 	%rd187, %rd185, %rd182;
	ld.global.f32 	%f205, [%rd187];
	add.s64 	%rd188, %rd186, %rd182;
	ld.global.f32 	%f206, [%rd188];
	fma.rn.f32 	%f228, %f205, %f206, %f204;
	add.s32 	%r158, %r158, 4;
$L__BB3_54:
	setp.eq.s32 	%p42, %r26, 0;
	@%p42 bra 	$L__BB3_58;
	cvt.u32.u64 	%r146, %rd14;
	setp.eq.s32 	%p43, %r26, 1;
	sub.s32 	%r147, %r158, %r65;
	mad.lo.s32 	%r148, %r147, %r30, %r146;
	mul.wide.s32 	%rd189, %r148, 4;
	add.s64 	%rd19, %rd1, %rd189;
	ld.global.f32 	%f207, [%rd19];
	add.s64 	%rd20, %rd2, %rd189;
	ld.global.f32 	%f208, [%rd20];
	fma.rn.f32 	%f228, %f207, %f208, %f228;
	@%p43 bra 	$L__BB3_58;
	setp.eq.s32 	%p44, %r26, 2;
	shl.b64 	%rd190, %rd196, 32;
	shr.s64 	%rd21, %rd190, 30;
	add.s64 	%rd22, %rd19, %rd21;
	ld.global.f32 	%f209, [%rd22];
	add.s64 	%rd23, %rd20, %rd21;
	ld.global.f32 	%f210, [%rd23];
	fma.rn.f32 	%f228, %f209, %f210, %f228;
	@%p44 bra 	$L__BB3_58;
	add.s64 	%rd191, %rd22, %rd21;
	ld.global.f32 	%f211, [%rd191];
	add.s64 	%rd192, %rd23, %rd21;
	ld.global.f32 	%f212, [%rd192];
	fma.rn.f32 	%f228, %f211, %f212, %f228;
$L__BB3_58:
	mul.wide.s32 	%rd193, %r28, 4;
	add.s64 	%rd194, %rd3, %rd193;
	st.global.f32 	[%rd194], %f228;
	add.s32 	%r154, %r154, 1;
	setp.eq.s32 	%p45, %r154, %r62;
	@%p45 bra 	$L__BB3_70;
	bra.uni 	$L__BB3_42;
$L__BB3_59:
	and.b32  	%r43, %r62, 7;
	setp.lt.u32 	%p27, %r62, 8;
	mov.b32 	%r163, 0;
	@%p27 bra 	$L__BB3_62;
	and.b32  	%r163, %r62, 2147483640;
	mov.b32 	%r160, 0;
$L__BB3_61:
	.pragma "nounroll";
	shl.b32 	%r112, %r160, 7;
	add.s32 	%r113, %r112, %r23;
	mul.wide.u32 	%rd112, %r113, 4;
	add.s64 	%rd113, %rd3, %rd112;
	mov.b32 	%r114, 0;
	st.global.u32 	[%rd113], %r114;
	add.s32 	%r115, %r113, 128;
	mul.wide.s32 	%rd114, %r115, 4;
	add.s64 	%rd115, %rd3, %rd114;
	st.global.u32 	[%rd115], %r114;
	st.global.u32 	[%rd115+512], %r114;
	st.global.u32 	[%rd115+1024], %r114;
	st.global.u32 	[%rd115+1536], %r114;
	st.global.u32 	[%rd115+2048], %r114;
	st.global.u32 	[%rd115+2560], %r114;
	st.global.u32 	[%rd115+3072], %r114;
	add.s32 	%r160, %r160, 8;
	setp.eq.s32 	%p28, %r160, %r163;
	@%p28 bra 	$L__BB3_62;
	bra.uni 	$L__BB3_61;
$L__BB3_62:
	setp.eq.s32 	%p29, %r43, 0;
	@%p29 bra 	$L__BB3_70;
	and.b32  	%r51, %r62, 3;
	setp.lt.u32 	%p30, %r43, 4;
	@%p30 bra 	$L__BB3_65;
	shl.b32 	%r116, %r163, 7;
	add.s32 	%r117, %r116, %r23;
	mul.wide.s32 	%rd116, %r117, 4;
	add.s64 	%rd117, %rd3, %rd116;
	mov.b32 	%r118, 0;
	st.global.u32 	[%rd117], %r118;
	st.global.u32 	[%rd117+512], %r118;
	st.global.u32 	[%rd117+1024], %r118;
	st.global.u32 	[%rd117+1536], %r118;
	add.s32 	%r163, %r163, 4;
$L__BB3_65:
	setp.eq.s32 	%p31, %r51, 0;
	@%p31 bra 	$L__BB3_70;
	setp.eq.s32 	%p32, %r51, 1;
	@%p32 bra 	$L__BB3_68;
	shl.b32 	%r119, %r163, 7;
	add.s32 	%r120, %r119, %r23;
	mul.wide.s32 	%rd118, %r120, 4;
	add.s64 	%rd119, %rd3, %rd118;
	mov.b32 	%r121, 0;
	st.global.u32 	[%rd119], %r121;
	st.global.u32 	[%rd119+512], %r121;
	add.s32 	%r163, %r163, 2;
$L__BB3_68:
	and.b32  	%r122, %r62, 1;
	setp.eq.b32 	%p33, %r122, 1;
	not.pred 	%p34, %p33;
	@%p34 bra 	$L__BB3_70;
	shl.b32 	%r123, %r163, 7;
	add.s32 	%r124, %r123, %r23;
	mul.wide.s32 	%rd120, %r124, 4;
	add.s64 	%rd121, %rd3, %rd120;
	mov.b32 	%r125, 0;
	st.global.u32 	[%rd121], %r125;
$L__BB3_70:
	ret;

}


// ===== COMPILED SASS (sm_100) =====

	.target	sm_100

	.elftype	@"ET_EXEC"


//--------------------- .note.nv.tkinfo           --------------------------
	.section	.note.nv.tkinfo,"",@"SHT_NOTE"
	.sectionflags	@"SHF_NOTE_NV_TKINFO"
	.tkinfo
        /*0018*/ 	.word	0x00000002
        /*0030*/ 	.string	""
        /*0030*/ 	.string	"ptxas"
        /*0030*/ 	.string	"Cuda compilation tools, release 13.0, V13.0.88"
        /*0030*/ 	.string	"Build cuda_13.0.r13.0/compiler.36424714_0"
        /*0030*/ 	.string	"-arch sm_100 -m 64 "



//--------------------- .note.nv.cuinfo           --------------------------
	.section	.note.nv.cuinfo,"",@"SHT_NOTE"
	.sectionflags	@"SHF_NOTE_NV_CUINFO"
        /*0018*/ 	.short	0x0002
        /*001a*/ 	.short	0x0064
        /*001c*/ 	.short	0x0082
	.zero		2


//--------------------- .nv.info                  --------------------------
	.section	.nv.info,"",@"SHT_CUDA_INFO"
	.align	4


	//----- nvinfo : EIATTR_REGCOUNT
	.align		4
        /*0000*/ 	.byte	0x04, 0x2f
        /*0002*/ 	.short	(.L_44 - .L_43)
	.align		4
.L_43:
        /*0004*/ 	.word	index@(_ZN3cub18CUB_300001_SM_10006detail11EmptyKernelIvEEvv)
        /*0008*/ 	.word	0x00000004


	//----- nvinfo : EIATTR_FRAME_SIZE
	.align		4
.L_44:
        /*000c*/ 	.byte	0x04, 0x11
        /*000e*/ 	.short	(.L_46 - .L_45)
	.align		4
.L_45:
        /*0010*/ 	.word	index@(_ZN3cub18CUB_300001_SM_10006detail11EmptyKernelIvEEvv)
        /*0014*/ 	.word	0x00000000


	//----- nvinfo : EIATTR_REGCOUNT
	.align		4
.L_46:
        /*0018*/ 	.byte	0x04, 0x2f
        /*001a*/ 	.short	(.L_48 - .L_47)
	.align		4
.L_47:
        /*001c*/ 	.word	index@(_ZN3cub18CUB_300001_SM_10006detail8for_each13static_kernelINS2_12policy_hub_t12policy_500_tEmN6thrust24THRUST_300001_SM_1000_NS8cuda_cub20__uninitialized_fill7functorINS7_10device_ptrIfEEfEEEEvT0_T1_)
        /*0020*/ 	.word	0x00000008


	//----- nvinfo : EIATTR_FRAME_SIZE
	.align		4
.L_48:
        /*0024*/ 	.byte	0x04, 0x11
        /*0026*/ 	.short	(.L_50 - .L_49)
	.align		4
.L_49:
        /*0028*/ 	.word	index@(_ZN3cub18CUB_300001_SM_10006detail8for_each13static_kernelINS2_12policy_hub_t12policy_500_tEmN6thrust24THRUST_300001_SM_1000_NS8cuda_cub20__uninitialized_fill7functorINS7_10device_ptrIfEEfEEEEvT0_T1_)
        /*002c*/ 	.word	0x00000000


	//----- nvinfo : EIATTR_REGCOUNT
	.align		4
.L_50:
        /*0030*/ 	.byte	0x04, 0x2f
        /*0032*/ 	.short	(.L_52 - .L_51)
	.align		4
.L_51:
        /*0034*/ 	.word	index@(_ZN3cub18CUB_300001_SM_10006detail9transform16transform_kernelINS2_10policy_hubILb1EN4cuda3std3__45tupleIJN6thrust24THRUST_300001_SM_1000_NS17counting_iteratorIiNSA_11use_defaultESC_SC_EEEEEE10policy1000Ei3mulNSA_6detail15normal_iteratorINSA_10device_ptrIfEEEEJSD_EEEvT0_iT1_T2_DpNS2_10kernel_argIT3_EE)
        /*0038*/ 	.word	0x00000020


	//----- nvinfo : EIATTR_FRAME_SIZE
	.align		4
.L_52:
        /*003c*/ 	.byte	0x04, 0x11
        /*003e*/ 	.short	(.L_54 - .L_53)
	.align		4
.L_53:
        /*0040*/ 	.word	index@($__internal_1_$__cuda_sm20_div_u64)
        /*0044*/ 	.word	0x00000000


	//----- nvinfo : EIATTR_FRAME_SIZE
	.align		4
.L_54:
        /*0048*/ 	.byte	0x04, 0x11
        /*004a*/ 	.short	(.L_56 - .L_55)
	.align		4
.L_55:
        /*004c*/ 	.word	index@(_ZN3cub18CUB_300001_SM_10006detail9transform16transform_kernelINS2_10policy_hubILb1EN4cuda3std3__45tupleIJN6thrust24THRUST_300001_SM_1000_NS17counting_iteratorIiNSA_11use_defaultESC_SC_EEEEEE10policy1000Ei3mulNSA_6detail15normal_iteratorINSA_10device_ptrIfEEEEJSD_EEEvT0_iT1_T2_DpNS2_10kernel_argIT3_EE)
        /*0050*/ 	.word	0x00000000


	//----- nvinfo : EIATTR_REGCOUNT
	.align		4
.L_56:
        /*0054*/ 	.byte	0x04, 0x2f
        /*0056*/ 	.short	(.L_58 - .L_57)
	.align		4
.L_57:
        /*0058*/ 	.word	index@(_ZN3cub18CUB_300001_SM_10006detail9transform16transform_kernelINS2_10policy_hubILb1EN4cuda3std3__45tupleIJN6thrust24THRUST_300001_SM_1000_NS17counting_iteratorIiNSA_11use_defaultESC_SC_EEEEEE10policy1000El3mulNSA_6detail15normal_iteratorINSA_10device_ptrIfEEEEJSD_EEEvT0_iT1_T2_DpNS2_10kernel_argIT3_EE)
        /*005c*/ 	.word	0x00000020


	//----- nvinfo : EIATTR_FRAME_SIZE
	.align		4
.L_58:
        /*0060*/ 	.byte	0x04, 0x11
        /*0062*/ 	.short	(.L_60 - .L_59)
	.align		4
.L_59:
        /*0064*/ 	.word	index@($__internal_0_$__cuda_sm20_div_u64)
        /*0068*/ 	.word	0x00000000


	//----- nvinfo : EIATTR_FRAME_SIZE
	.align		4
.L_60:
        /*006c*/ 	.byte	0x04, 0x11
        /*006e*/ 	.short	(.L_62 - .L_61)
	.align		4
.L_61:
        /*0070*/ 	.word	index@(_ZN3cub18CUB_300001_SM_10006detail9transform16transform_kernelINS2_10policy_hubILb1EN4cuda3std3__45tupleIJN6thrust24THRUST_300001_SM_1000_NS17counting_iteratorIiNSA_11use_defaultESC_SC_EEEEEE10policy1000El3mulNSA_6detail15normal_iteratorINSA_10device_ptrIfEEEEJSD_EEEvT0_iT1_T2_DpNS2_10kernel_argIT3_EE)
        /*0074*/ 	.word	0x00000000


	//----- nvinfo : EIATTR_MIN_STACK_SIZE
	.align		4
.L_62:
        /*0078*/ 	.byte	0x04, 0x12
        /*007a*/ 	.short	(.L_64 - .L_63)
	.align		4
.L_63:
        /*007c*/ 	.word	index@(_ZN3cub18CUB_300001_SM_10006detail9transform16transform_kernelINS2_10policy_hubILb1EN4cuda3std3__45tupleIJN6thrust24THRUST_300001_SM_1000_NS17counting_iteratorIiNSA_11use_defaultESC_SC_EEEEEE10policy1000El3mulNSA_6detail15normal_iteratorINSA_10device_ptrIfEEEEJSD_EEEvT0_iT1_T2_DpNS2_10kernel_argIT3_EE)
        /*0080*/ 	.word	0x00000000


	//----- nvinfo : EIATTR_MIN_STACK_SIZE
	.align		4
.L_64:
        /*0084*/ 	.byte	0x04, 0x12
        /*0086*/ 	.short	(.L_66 - .L_65)
	.align		4
.L_65:
        /*0088*/ 	.word	index@(_ZN3cub18CUB_300001_SM_10006detail9transform16transform_kernelINS2_10policy_hubILb1EN4cuda3std3__45tupleIJN6thrust24THRUST_300001_SM_1000_NS17counting_iteratorIiNSA_11use_defaultESC_SC_EEEEEE10policy1000Ei3mulNSA_6detail15normal_iteratorINSA_10device_ptrIfEEEEJSD_EEEvT0_iT1_T2_DpNS2_10kernel_argIT3_EE)
        /*008c*/ 	.word	0x00000000


	//----- nvinfo : EIATTR_MIN_STACK_SIZE
	.align		4
.L_66:
        /*0090*/ 	.byte	0x04, 0x12
        /*0092*/ 	.short	(.L_68 - .L_67)
	.align		4
.L_67:
        /*0094*/ 	.word	index@(_ZN3cub18CUB_300001_SM_10006detail8for_each13static_kernelINS2_12policy_hub_t12policy_500_tEmN6thrust24THRUST_300001_SM_1000_NS8cuda_cub20__uninitialized_fill7functorINS7_10device_ptrIfEEfEEEEvT0_T1_)
        /*0098*/ 	.word	0x00000000


	//----- nvinfo : EIATTR_MIN_STACK_SIZE
	.align		4
.L_68:
        /*009c*/ 	.byte	0x04, 0x12
        /*009e*/ 	.short	(.L_70 - .L_69)
	.align		4
.L_69:
        /*00a0*/ 	.word	index@(_ZN3cub18CUB_300001_SM_10006detail11EmptyKernelIvEEvv)
        /*00a4*/ 	.word	0x00000000
.L_70:


//--------------------- .nv.compat                --------------------------
	.section	.nv.compat,"",@"SHT_CUDA_COMPAT_INFO"
	.align	4
        /*0000*/ 	.byte	0x02, 0x09, 0x00, 0x00, 0x02, 0x02, 0x01, 0x00, 0x02, 0x05, 0x05, 0x00, 0x03, 0x07, 0x01, 0x01
        /*0010*/ 	.byte	0x02, 0x03, 0x00, 0x00, 0x02, 0x06, 0x01, 0x00, 0x04, 0x0b, 0x08, 0x00, 0x09, 0x00, 0x00, 0x00
        /*0020*/ 	.byte	0x00, 0x00, 0x00, 0x00


//--------------------- .nv.info._ZN3cub18CUB_300001_SM_10006detail9transform16transform_kernelINS2_10policy_hubILb1EN4cuda3std3__45tupleIJN6thrust24THRUST_300001_SM_1000_NS17counting_iteratorIiNSA_11use_defaultESC_SC_EEEEEE10policy1000El3mulNSA_6detail15normal_iteratorINSA_10device_ptrIfEEEEJSD_EEEvT0_iT1_T2_DpNS2_10kernel_argIT3_EE --------------------------
	.section	.nv.info._ZN3cub18CUB_300001_SM_10006detail9transform16transform_kernelINS2_10policy_hubILb1EN4cuda3std3__45tupleIJN6thrust24THRUST_300001_SM_1000_NS17counting_iteratorIiNSA_11use_defaultESC_SC_EEEEEE10policy1000El3mulNSA_6detail15normal_iteratorINSA_10device_ptrIfEEEEJSD_EEEvT0_iT1_T2_DpNS2_10kernel_argIT3_EE,"",@"SHT_CUDA_INFO"
	.sectionflags	@""
	.align	4


	//----- nvinfo : EIATTR_CUDA_API_VERSION
	.align		4
        /*0000*/ 	.byte	0x04, 0x37
        /*0002*/ 	.short	(.L_72 - .L_71)
.L_71:
        /*0004*/ 	.word	0x00000082


	//----- nvinfo : EIATTR_KPARAM_INFO
	.align		4
.L_72:
        /*0008*/ 	.byte	0x04, 0x17
        /*000a*/ 	.short	(.L_74 - .L_73)
.L_73:
        /*000c*/ 	.word	0x00000000
        /*0010*/ 	.short	0x0004
        /*0012*/ 	.short	0x0038
        /*0014*/ 	.byte	0x00, 0xf0, 0x41, 0x00


	//----- nvinfo : EIATTR_KPARAM_INFO
	.align		4
.L_74:
        /*0018*/ 	.byte	0x04, 0x17
        /*001a*/ 	.short	(.L_76 - .L_75)
.L_75:
        /*001c*/ 	.word	0x00000000
        /*0020*/ 	.short	0x0003
        /*0022*/ 	.short	0x0030
        /*0024*/ 	.byte	0x00, 0xf0, 0x21, 0x00


	//----- nvinfo : EIATTR_KPARAM_INFO
	.align		4
.L_76:
        /*0028*/ 	.byte	0x04, 0x17
        /*002a*/ 	.short	(.L_78 - .L_77)
.L_77:
        /*002c*/ 	.word	0x00000000
        /*0030*/ 	.short	0x0002
        /*0032*/ 	.short	0x0010
        /*0034*/ 	.byte	0x00, 0xf0, 0x81, 0x00


	//----- nvinfo : EIATTR_KPARAM_INFO
	.align		4
.L_78:
        /*0038*/ 	.byte	0x04, 0x17
        /*003a*/ 	.short	(.L_80 - .L_79)
.L_79:
        /*003c*/ 	.word	0x00000000
        /*0040*/ 	.short	0x0001
        /*0042*/ 	.short	0x0008
        /*0044*/ 	.byte	0x00, 0xf0, 0x11, 0x00


	//----- nvinfo : EIATTR_KPARAM_INFO
	.align		4
.L_80:
        /*0048*/ 	.byte	0x04, 0x17
        /*004a*/ 	.short	(.L_82 - .L_81)
.L_81:
        /*004c*/ 	.word	0x00000000
        /*0050*/ 	.short	0x0000
        /*0052*/ 	.short	0x0000
        /*0054*/ 	.byte	0x00, 0xf0, 0x21, 0x00


	//----- nvinfo : EIATTR_SPARSE_MMA_MASK
	.align		4
.L_82:
        /*0058*/ 	.byte	0x03, 0x50
        /*005a*/ 	.short	0x0000


	//----- nvinfo : EIATTR_MAXREG_COUNT
	.align		4
        /*005c*/ 	.byte	0x03, 0x1b
        /*005e*/ 	.short	0x00ff


	//----- nvinfo : EIATTR_MERCURY_ISA_VERSION
	.align		4
        /*0060*/ 	.byte	0x03, 0x5f
        /*0062*/ 	.short	0x0101


	//----- nvinfo : EIATTR_VRC_CTA_INIT_COUNT
	.align		4
        /*0064*/ 	.byte	0x02, 0x4a
	.zero		1
	.zero		1


	//----- nvinfo : EIATTR_EXIT_INSTR_OFFSETS
	.align		4
        /*0068*/ 	.byte	0x04, 0x1c
        /*006a*/ 	.short	(.L_84 - .L_83)


	//   ....[0]....
.L_83:
        /*006c*/ 	.word	0x00000180


	//   ....[1]....
        /*0070*/ 	.word	0x00001550


	//   ....[2]....
        /*0074*/ 	.word	0x000017c0


	//   ....[3]....
        /*0078*/ 	.word	0x00001860


	//   ....[4]....
        /*007c*/ 	.word	0x00001880


	//   ....[5]....
        /*0080*/ 	.word	0x00002c30


	//   ....[6]....
        /*0084*/ 	.word	0x00002db0


	//   ....[7]....
        /*0088*/ 	.word	0x00002e70


	//   ....[8]....
        /*008c*/ 	.word	0x00002f00


	//   ....[9]....
        /*0090*/ 	.word	0x00002f40


	//----- nvinfo : EIATTR_MAX_THREADS
	.align		4
.L_84:
        /*0094*/ 	.byte	0x04, 0x05
        /*0096*/ 	.short	(.L_86 - .L_85)
.L_85:
        /*0098*/ 	.word	0x00000080
        /*009c*/ 	.word	0x00000001
        /*00a0*/ 	.word	0x00000001


	//----- nvinfo : EIATTR_CRS_STACK_SIZE
	.align		4
.L_86:
        /*00a4*/ 	.byte	0x04, 0x1e
        /*00a6*/ 	.short	(.L_88 - .L_87)
.L_87:
        /*00a8*/ 	.word	0x00000000


	//----- nvinfo : EIATTR_CBANK_PARAM_SIZE
	.align		4
.L_88:
        /*00ac*/ 	.byte	0x03, 0x19
        /*00ae*/ 	.short	0x0048


	//----- nvinfo : EIATTR_PARAM_CBANK
	.align		4
        /*00b0*/ 	.byte	0x04, 0x0a
        /*00b2*/ 	.short	(.L_90 - .L_89)
	.align		4
.L_89:
        /*00b4*/ 	.word	index@(.nv.constant0._ZN3cub18CUB_300001_SM_10006detail9transform16transform_kernelINS2_10policy_hubILb1EN4cuda3std3__45tupleIJN6thrust24THRUST_300001_SM_1000_NS17counting_iteratorIiNSA_11use_defaultESC_SC_EEEEEE10policy1000El3mulNSA_6detail15normal_iteratorINSA_10device_ptrIfEEEEJSD_EEEvT0_iT1_T2_DpNS2_10kernel_argIT3_EE)
        /*00b8*/ 	.short	0x0380
        /*00ba*/ 	.short	0x0048


	//----- nvinfo : EIATTR_SW_WAR
	.align		4
.L_90:
        /*00bc*/ 	.byte	0x04, 0x36
        /*00be*/ 	.short	(.L_92 - .L_91)
.L_91:
        /*00c0*/ 	.word	0x00000008
.L_92:


//--------------------- .nv.info._ZN3cub18CUB_300001_SM_10006detail9transform16transform_kernelINS2_10policy_hubILb1EN4cuda3std3__45tupleIJN6thrust24THRUST_300001_SM_1000_NS17counting_iteratorIiNSA_11use_defaultESC_SC_EEEEEE10policy1000Ei3mulNSA_6detail15normal_iteratorINSA_10device_ptrIfEEEEJSD_EEEvT0_iT1_T2_DpNS2_10kernel_argIT3_EE --------------------------
	.section	.nv.info._ZN3cub18CUB_300001_SM_10006detail9transform16transform_kernelINS2_10policy_hubILb1EN4cuda3std3__45tupleIJN6thrust24THRUST_300001_SM_1000_NS17counting_iteratorIiNSA_11use_defaultESC_SC_EEEEEE10policy1000Ei3mulNSA_6detail15normal_iteratorINSA_10device_ptrIfEEEEJSD_EEEvT0_iT1_T2_DpNS2_10kernel_argIT3_EE,"",@"SHT_CUDA_INFO"
	.sectionflags	@""
	.align	4


	//----- nvinfo : EIATTR_CUDA_API_VERSION
	.align		4
        /*0000*/ 	.byte	0x04, 0x37
        /*0002*/ 	.short	(.L_94 - .L_93)
.L_93:
        /*0004*/ 	.word	0x00000082


	//----- nvinfo : EIATTR_KPARAM_INFO
	.align		4
.L_94:
        /*0008*/ 	.byte	0x04, 0x17
        /*000a*/ 	.short	(.L_96 - .L_95)
.L_95:
        /*000c*/ 	.word	0x00000000
        /*0010*/ 	.short	0x0004
        /*0012*/ 	.short	0x0030
        /*0014*/ 	.byte	0x00, 0xf0, 0x41, 0x00


	//----- nvinfo : EIATTR_KPARAM_INFO
	.align		4
.L_96:
        /*0018*/ 	.byte	0x04, 0x17
        /*001a*/ 	.short	(.L_98 - .L_97)
.L_97:
        /*001c*/ 	.word	0x00000000
        /*0020*/ 	.short	0x0003
        /*0022*/ 	.short	0x0028
        /*0024*/ 	.byte	0x00, 0xf0, 0x21, 0x00


	//----- nvinfo : EIATTR_KPARAM_INFO
	.align		4
.L_98:
        /*0028*/ 	.byte	0x04, 0x17
        /*002a*/ 	.short	(.L_100 - .L_99)
.L_99:
        /*002c*/ 	.word	0x00000000
        /*0030*/ 	.short	0x0002
        /*0032*/ 	.short	0x0008
        /*0034*/ 	.byte	0x00, 0xf0, 0x81, 0x00


	//----- nvinfo : EIATTR_KPARAM_INFO
	.align		4
.L_100:
        /*0038*/ 	.byte	0x04, 0x17
        /*003a*/ 	.short	(.L_102 - .L_101)
.L_101:
        /*003c*/ 	.word	0x00000000
        /*0040*/ 	.short	0x0001
        /*0042*/ 	.short	0x0004
        /*0044*/ 	.byte	0x00, 0xf0, 0x11, 0x00


	//----- nvinfo : EIATTR_KPARAM_INFO
	.align		4
.L_102:
        /*0048*/ 	.byte	0x04, 0x17
        /*004a*/ 	.short	(.L_104 - .L_103)
.L_103:
        /*004c*/ 	.word	0x00000000
        /*0050*/ 	.short	0x0000
        /*0052*/ 	.short	0x0000
        /*0054*/ 	.byte	0x00, 0xf0, 0x11, 0x00


	//----- nvinfo : EIATTR_SPARSE_MMA_MASK
	.align		4
.L_104:
        /*0058*/ 	.byte	0x03, 0x50
        /*005a*/ 	.short	0x0000


	//----- nvinfo : EIATTR_MAXREG_COUNT
	.align		4
        /*005c*/ 	.byte	0x03, 0x1b
        /*005e*/ 	.short	0x00ff


	//----- nvinfo : EIATTR_MERCURY_ISA_VERSION
	.align		4
        /*0060*/ 	.byte	0x03, 0x5f
        /*0062*/ 	.short	0x0101


	//----- nvinfo : EIATTR_VRC_CTA_INIT_COUNT
	.align		4
        /*0064*/ 	.byte	0x02, 0x4a
	.zero		1
	.zero		1


	//----- nvinfo : EIATTR_EXIT_INSTR_OFFSETS
	.align		4
        /*0068*/ 	.byte	0x04, 0x1c
        /*006a*/ 	.short	(.L_106 - .L_105)


	//   ....[0]....
.L_105:
        /*006c*/ 	.word	0x00000100


	//   ....[1]....
        /*0070*/ 	.word	0x000014a0


	//   ....[2]....
        /*0074*/ 	.word	0x00001620


	//   ....[3]....
        /*0078*/ 	.word	0x000016e0


	//   ....[4]....
        /*007c*/ 	.word	0x00001770


	//   ....[5]....
        /*0080*/ 	.word	0x000017b0


	//   ....[6]....
        /*0084*/ 	.word	0x000017d0


	//   ....[7]....
        /*0088*/ 	.word	0x00002bc0


	//   ....[8]....
        /*008c*/ 	.word	0x00002d50


	//   ....[9]....
        /*0090*/ 	.word	0x00002dd0


	//----- nvinfo : EIATTR_MAX_THREADS
	.align		4
.L_106:
        /*0094*/ 	.byte	0x04, 0x05
        /*0096*/ 	.short	(.L_108 - .L_107)
.L_107:
        /*0098*/ 	.word	0x00000080
        /*009c*/ 	.word	0x00000001
        /*00a0*/ 	.word	0x00000001


	//----- nvinfo : EIATTR_CRS_STACK_SIZE
	.align		4
.L_108:
        /*00a4*/ 	.byte	0x04, 0x1e
        /*00a6*/ 	.short	(.L_110 - .L_109)
.L_109:
        /*00a8*/ 	.word	0x00000000


	//----- nvinfo : EIATTR_CBANK_PARAM_SIZE
	.align		4
.L_110:
        /*00ac*/ 	.byte	0x03, 0x19
        /*00ae*/ 	.short	0x0040


	//----- nvinfo : EIATTR_PARAM_CBANK
	.align		4
        /*00b0*/ 	.byte	0x04, 0x0a
        /*00b2*/ 	.short	(.L_112 - .L_111)
	.align		4
.L_111:
        /*00b4*/ 	.word	index@(.nv.constant0._ZN3cub18CUB_300001_SM_10006detail9transform16transform_kernelINS2_10policy_hubILb1EN4cuda3std3__45tupleIJN6thrust24THRUST_300001_SM_1000_NS17counting_iteratorIiNSA_11use_defaultESC_SC_EEEEEE10policy1000Ei3mulNSA_6detail15normal_iteratorINSA_10device_ptrIfEEEEJSD_EEEvT0_iT1_T2_DpNS2_10kernel_argIT3_EE)
        /*00b8*/ 	.short	0x0380
        /*00ba*/ 	.short	0x0040


	//----- nvinfo : EIATTR_SW_WAR
	.align		4
.L_112:
        /*00bc*/ 	.byte	0x04, 0x36
        /*00be*/ 	.short	(.L_114 - .L_113)
.L_113:
        /*00c0*/ 	.word	0x00000008
.L_114:


//--------------------- .nv.info._ZN3cub18CUB_300001_SM_10006detail8for_each13static_kernelINS2_12policy_hub_t12policy_500_tEmN6thrust24THRUST_300001_SM_1000_NS8cuda_cub20__uninitialized_fill7functorINS7_10device_ptrIfEEfEEEEvT0_T1_ --------------------------
	.section	.nv.info._ZN3cub18CUB_300001_SM_10006detail8for_each13static_kernelINS2_12policy_hub_t12policy_500_tEmN6thrust24THRUST_300001_SM_1000_NS8cuda_cub20__uninitialized_fill7functorINS7_10device_ptrIfEEfEEEEvT0_T1_,"",@"SHT_CUDA_INFO"
	.sectionflags	@""
	.align	4


	//----- nvinfo : EIATTR_CUDA_API_VERSION
	.align		4
        /*0000*/ 	.byte	0x04, 0x37
        /*0002*/ 	.short	(.L_116 - .L_115)
.L_115:
        /*0004*/ 	.word	0x00000082


	//----- nvinfo : EIATTR_KPARAM_INFO
	.align		4
.L_116:
        /*0008*/ 	.byte	0x04, 0x17
        /*000a*/ 	.short	(.L_118 - .L_117)
.L_117:
        /*000c*/ 	.word	0x00000000
        /*0010*/ 	.short	0x0001
        /*0012*/ 	.short	0x0008
        /*0014*/ 	.byte	0x00, 0xf0, 0x41, 0x00


	//----- nvinfo : EIATTR_KPARAM_INFO
	.align		4
.L_118:
        /*0018*/ 	.byte	0x04, 0x17
        /*001a*/ 	.short	(.L_120 - .L_119)
.L_119:
        /*001c*/ 	.word	0x00000000
        /*0020*/ 	.short	0x0000
        /*0022*/ 	.short	0x0000
        /*0024*/ 	.byte	0x00, 0xf0, 0x21, 0x00


	//----- nvinfo : EIATTR_SPARSE_MMA_MASK
	.align		4
.L_120:
        /*0028*/ 	.byte	0x03, 0x50
        /*002a*/ 	.short	0x0000


	//----- nvinfo : EIATTR_MAXREG_COUNT
	.align		4
        /*002c*/ 	.byte	0x03, 0x1b
        /*002e*/ 	.short	0x00ff


	//----- nvinfo : EIATTR_MERCURY_ISA_VERSION
	.align		4
        /*0030*/ 	.byte	0x03, 0x5f
        /*0032*/ 	.short	0x0101


	//----- nvinfo : EIATTR_VRC_CTA_INIT_COUNT
	.align		4
        /*0034*/ 	.byte	0x02, 0x4a
	.zero		1
	.zero		1


	//----- nvinfo : EIATTR_EXIT_INSTR_OFFSETS
	.align		4
        /*0038*/ 	.byte	0x04, 0x1c
        /*003a*/ 	.short	(.L_122 - .L_121)


	//   ....[0]....
.L_121:
        /*003c*/ 	.word	0x00000130


	//   ....[1]....
        /*0040*/ 	.word	0x00000230


	//   ....[2]....
        /*0044*/ 	.word	0x00000260


	//----- nvinfo : EIATTR_MAX_THREADS
	.align		4
.L_122:
        /*0048*/ 	.byte	0x04, 0x05
        /*004a*/ 	.short	(.L_124 - .L_123)
.L_123:
        /*004c*/ 	.word	0x00000100
        /*0050*/ 	.word	0x00000001
        /*0054*/ 	.word	0x00000001


	//----- nvinfo : EIATTR_CBANK_PARAM_SIZE
	.align		4
.L_124:
        /*0058*/ 	.byte	0x03, 0x19
        /*005a*/ 	.short	0x0018


	//----- nvinfo : EIATTR_PARAM_CBANK
	.align		4
        /*005c*/ 	.byte	0x04, 0x0a
        /*005e*/ 	.short	(.L_126 - .L_125)
	.align		4
.L_125:
        /*0060*/ 	.word	index@(.nv.constant0._ZN3cub18CUB_300001_SM_10006detail8for_each13static_kernelINS2_12policy_hub_t12policy_500_tEmN6thrust24THRUST_300001_SM_1000_NS8cuda_cub20__uninitialized_fill7functorINS7_10device_ptrIfEEfEEEEvT0_T1_)
        /*0064*/ 	.short	0x0380
        /*0066*/ 	.short	0x0018


	//----- nvinfo : EIATTR_SW_WAR
	.align		4
.L_126:
        /*0068*/ 	.byte	0x04, 0x36
        /*006a*/ 	.short	(.L_128 - .L_127)
.L_127:
        /*006c*/ 	.word	0x00000008
.L_128:


//--------------------- .nv.info._ZN3cub18CUB_300001_SM_10006detail11EmptyKernelIvEEvv --------------------------
	.section	.nv.info._ZN3cub18CUB_300001_SM_10006detail11EmptyKernelIvEEvv,"",@"SHT_CUDA_INFO"
	.sectionflags	@""
	.align	4


	//----- nvinfo : EIATTR_CUDA_API_VERSION
	.align		4
        /*0000*/ 	.byte	0x04, 0x37
        /*0002*/ 	.short	(.L_130 - .L_129)
.L_129:
        /*0004*/ 	.word	0x00000082


	//----- nvinfo : EIATTR_SPARSE_MMA_MASK
	.align		4
.L_130:
        /*0008*/ 	.byte	0x03, 0x50
        /*000a*/ 	.short	0x0000


	//----- nvinfo : EIATTR_MAXREG_COUNT
	.align		4
        /*000c*/ 	.byte	0x03, 0x1b
        /*000e*/ 	.short	0x00ff


	//----- nvinfo : EIATTR_MERCURY_ISA_VERSION
	.align		4
        /*0010*/ 	.byte	0x03, 0x5f
        /*0012*/ 	.short	0x0101


	//----- nvinfo : EIATTR_VRC_CTA_INIT_COUNT
	.align		4
        /*0014*/ 	.byte	0x02, 0x4a
	.zero		1
	.zero		1


	//----- nvinfo : EIATTR_EXIT_INSTR_OFFSETS
	.align		4
        /*0018*/ 	.byte	0x04, 0x1c
        /*001a*/ 	.short	(.L_132 - .L_131)


	//   ....[0]....
.L_131:
        /*001c*/ 	.word	0x00000010


	//----- nvinfo : EIATTR_SW_WAR
	.align		4
.L_132:
        /*0020*/ 	.byte	0x04, 0x36
        /*0022*/ 	.short	(.L_134 - .L_133)
.L_133:
        /*0024*/ 	.word	0x00000008
.L_134:


//--------------------- .nv.callgraph             --------------------------
	.section	.nv.callgraph,"",@"SHT_CUDA_CALLGRAPH"
	.align	4
	.sectionentsize	8
	.align		4
        /*0000*/ 	.word	0x00000000
	.align		4
        /*0004*/ 	.word	0xffffffff
	.align		4
        /*0008*/ 	.word	0x00000000
	.align		4
        /*000c*/ 	.word	0xfffffffe
	.align		4
        /*0010*/ 	.word	0x00000000
	.align		4
        /*0014*/ 	.word	0xfffffffd
	.align		4
        /*0018*/ 	.word	0x00000000
	.align		4
        /*001c*/ 	.word	0xfffffffc


//--------------------- .nv.constant4             --------------------------
	.section	.nv.constant4,"a",@progbits
	.align	8
	.align		8
.nv.constant4:
        /*0000*/ 	.dword	_ZN34_INTERNAL_6b75592b_4_k_cu_4f35bb1f4cuda3std3__45__cpo5beginE
	.align		8
        /*0008*/ 	.dword	_ZN34_INTERNAL_6b75592b_4_k_cu_4f35bb1f4cuda3std3__45__cpo3endE
	.align		8
        /*0010*/ 	.dword	_ZN34_INTERNAL_6b75592b_4_k_cu_4f35bb1f4cuda3std3__45__cpo6cbeginE
	.align		8
        /*0018*/ 	.dword	_ZN34_INTERNAL_6b75592b_4_k_cu_4f35bb1f4cuda3std3__45__cpo4cendE
	.align		8
        /*0020*/ 	.dword	_ZN34_INTERNAL_6b75592b_4_k_cu_4f35bb1f4cuda3std3__45__cpo6rbeginE
	.align		8
        /*0028*/ 	.dword	_ZN34_INTERNAL_6b75592b_4_k_cu_4f35bb1f4cuda3std3__45__cpo4rendE
	.align		8
        /*0030*/ 	.dword	_ZN34_INTERNAL_6b75592b_4_k_cu_4f35bb1f4cuda3std3__45__cpo7crbeginE
	.align		8
        /*0038*/ 	.dword	_ZN34_INTERNAL_6b75592b_4_k_cu_4f35bb1f4cuda3std3__45__cpo5crendE
	.align		8
        /*0040*/ 	.dword	_ZN34_INTERNAL_6b75592b_4_k_cu_4f35bb1f4cuda3std3__436_GLOBAL__N__6b75592b_4_k_cu_4f35bb1f6ignoreE
	.align		8
        /*0048*/ 	.dword	_ZN34_INTERNAL_6b75592b_4_k_cu_4f35bb1f4cuda3std3__419piecewise_constructE
	.align		8
        /*0050*/ 	.dword	_ZN34_INTERNAL_6b75592b_4_k_cu_4f35bb1f4cuda3std3__48in_placeE
	.align		8
        /*0058*/ 	.dword	_ZN34_INTERNAL_6b75592b_4_k_cu_4f35bb1f4cuda3std3__420unreachable_sentinelE
	.align		8
        /*0060*/ 	.dword	_ZN34_INTERNAL_6b75592b_4_k_cu_4f35bb1f4cuda3std3__47nulloptE
	.align		8
        /*0068*/ 	.dword	_ZN34_INTERNAL_6b75592b_4_k_cu_4f35bb1f4cuda3std3__48unexpectE
	.align		8
        /*0070*/ 	.dword	_ZN34_INTERNAL_6b75592b_4_k_cu_4f35bb1f4cuda3std6ranges3__45__cpo4swapE
	.align		8
        /*0078*/ 	.dword	_ZN34_INTERNAL_6b75592b_4_k_cu_4f35bb1f4cuda3std6ranges3__45__cpo9iter_moveE
	.align		8
        /*0080*/ 	.dword	_ZN34_INTERNAL_6b75592b_4_k_cu_4f35bb1f4cuda3std6ranges3__45__cpo5beginE
	.align		8
        /*0088*/ 	.dword	_ZN34_INTERNAL_6b75592b_4_k_cu_4f35bb1f4cuda3std6ranges3__45__cpo3endE
	.align		8
        /*0090*/ 	.dword	_ZN34_INTERNAL_6b75592b_4_k_cu_4f35bb1f4cuda3std6ranges3__45__cpo6cbeginE
	.align		8
        /*0098*/ 	.dword	_ZN34_INTERNAL_6b75592b_4_k_cu_4f35bb1f4cuda3std6ranges3__45__cpo4cendE
	.align		8
        /*00a0*/ 	.dword	_ZN34_INTERNAL_6b75592b_4_k_cu_4f35bb1f4cuda3std6ranges3__45__cpo7advanceE
	.align		8
        /*00a8*/ 	.dword	_ZN34_INTERNAL_6b75592b_4_k_cu_4f35bb1f4cuda3std6ranges3__45__cpo9iter_swapE
	.align		8
        /*00b0*/ 	.dword	_ZN34_INTERNAL_6b75592b_4_k_cu_4f35bb1f4cuda3std6ranges3__45__cpo4nextE
	.align		8
        /*00b8*/ 	.dword	_ZN34_INTERNAL_6b75592b_4_k_cu_4f35bb1f4cuda3std6ranges3__45__cpo4prevE
	.align		8
        /*00c0*/ 	.dword	_ZN34_INTERNAL_6b75592b_4_k_cu_4f35bb1f4cuda3std6ranges3__45__cpo4dataE
	.align		8
        /*00c8*/ 	.dword	_ZN34_INTERNAL_6b75592b_4_k_cu_4f35bb1f4cuda3std6ranges3__45__cpo5cdataE
	.align		8
        /*00d0*/ 	.dword	_ZN34_INTERNAL_6b75592b_4_k_cu_4f35bb1f4cuda3std6ranges3__45__cpo4sizeE
	.align		8
        /*00d8*/ 	.dword	_ZN34_INTERNAL_6b75592b_4_k_cu_4f35bb1f4cuda3std6ranges3__45__cpo5ssizeE
	.align		8
        /*00e0*/ 	.dword	_ZN34_INTERNAL_6b75592b_4_k_cu_4f35bb1f4cuda3std6ranges3__45__cpo8distanceE
	.align		8
        /*00e8*/ 	.dword	_ZN34_INTERNAL_6b75592b_4_k_cu_4f35bb1f6thrust24THRUST_300001_SM_1000_NS8cuda_cub3parE
	.align		8
        /*00f0*/ 	.dword	_ZN34_INTERNAL_6b75592b_4_k_cu_4f35bb1f6thrust24THRUST_300001_SM_1000_NS8cuda_cub10par_nosyncE
	.align		8
        /*00f8*/ 	.dword	_ZN34_INTERNAL_6b75592b_4_k_cu_4f35bb1f6thrust24THRUST_300001_SM_1000_NS6system6detail10sequential3seqE
	.align		8
        /*0100*/ 	.dword	_ZN34_INTERNAL_6b75592b_4_k_cu_4f35bb1f6thrust24THRUST_300001_SM_1000_NS12placeholders2_1E
	.align		8
        /*0108*/ 	.dword	_ZN34_INTERNAL_6b75592b_4_k_cu_4f35bb1f6thrust24THRUST_300001_SM_1000_NS12placeholders2_2E
	.align		8
        /*0110*/ 	.dword	_ZN34_INTERNAL_6b75592b_4_k_cu_4f35bb1f6thrust24THRUST_300001_SM_1000_NS12placeholders2_3E
	.align		8
        /*0118*/ 	.dword	_ZN34_INTERNAL_6b75592b_4_k_cu_4f35bb1f6thrust24THRUST_300001_SM_1000_NS12placeholders2_4E
	.align		8
        /*0120*/ 	.dword	_ZN34_INTERNAL_6b75592b_4_k_cu_4f35bb1f6thrust24THRUST_300001_SM_1000_NS12placeholders2_5E
	.align		8
        /*0128*/ 	.dword	_ZN34_INTERNAL_6b75592b_4_k_cu_4f35bb1f6thrust24THRUST_300001_SM_1000_NS12placeholders2_6E
	.align		8
        /*0130*/ 	.dword	_ZN34_INTERNAL_6b75592b_4_k_cu_4f35bb1f6thrust24THRUST_300001_SM_1000_NS12placeholders2_7E
	.align		8
        /*0138*/ 	.dword	_ZN34_INTERNAL_6b75592b_4_k_cu_4f35bb1f6thrust24THRUST_300001_SM_1000_NS12placeholders2_8E
	.align		8
        /*0140*/ 	.dword	_ZN34_INTERNAL_6b75592b_4_k_cu_4f35bb1f6thrust24THRUST_300001_SM_1000_NS12placeholders2_9E
	.align		8
        /*0148*/ 	.dword	_ZN34_INTERNAL_6b75592b_4_k_cu_4f35bb1f6thrust24THRUST_300001_SM_1000_NS12placeholders3_10E
	.align		8
        /*0150*/ 	.dword	_ZN34_INTERNAL_6b75592b_4_k_cu_4f35bb1f6thrust24THRUST_300001_SM_1000_NS3seqE


//--------------------- .text._ZN3cub18CUB_300001_SM_10006detail9transform16transform_kernelINS2_10policy_hubILb1EN4cuda3std3__45tupleIJN6thrust24THRUST_300001_SM_1000_NS17counting_iteratorIiNSA_11use_defaultESC_SC_EEEEEE10policy1000El3mulNSA_6detail15normal_iteratorINSA_10device_ptrIfEEEEJSD_EEEvT0_iT1_T2_DpNS2_10kernel_argIT3_EE --------------------------
	.section	.text._ZN3cub18CUB_300001_SM_10006detail9transform16transform_kernelINS2_10policy_hubILb1EN4cuda3std3__45tupleIJN6thrust24THRUST_300001_SM_1000_NS17counting_iteratorIiNSA_11use_defaultESC_SC_EEEEEE10policy1000El3mulNSA_6detail15normal_iteratorINSA_10device_ptrIfEEEEJSD_EEEvT0_iT1_T2_DpNS2_10kernel_argIT3_EE,"ax",@progbits
	.align	128
        .global         _ZN3cub18CUB_300001_SM_10006detail9transform16transform_kernelINS2_10policy_hubILb1EN4cuda3std3__45tupleIJN6thrust24THRUST_300001_SM_1000_NS17counting_iteratorIiNSA_11use_defaultESC_SC_EEEEEE10policy1000El3mulNSA_6detail15normal_iteratorINSA_10device_ptrIfEEEEJSD_EEEvT0_iT1_T2_DpNS2_10kernel_argIT3_EE
        .type           _ZN3cub18CUB_300001_SM_10006detail9transform16transform_kernelINS2_10policy_hubILb1EN4cuda3std3__45tupleIJN6thrust24THRUST_300001_SM_1000_NS17counting_iteratorIiNSA_11use_defaultESC_SC_EEEEEE10policy1000El3mulNSA_6detail15normal_iteratorINSA_10device_ptrIfEEEEJSD_EEEvT0_iT1_T2_DpNS2_10kernel_argIT3_EE,@function
        .size           _ZN3cub18CUB_300001_SM_10006detail9transform16transform_kernelINS2_10policy_hubILb1EN4cuda3std3__45tupleIJN6thrust24THRUST_300001_SM_1000_NS17counting_iteratorIiNSA_11use_defaultESC_SC_EEEEEE10policy1000El3mulNSA_6detail15normal_iteratorINSA_10device_ptrIfEEEEJSD_EEEvT0_iT1_T2_DpNS2_10kernel_argIT3_EE,(.L_x_63 - _ZN3cub18CUB_300001_SM_10006detail9transform16transform_kernelINS2_10policy_hubILb1EN4cuda3std3__45tupleIJN6thrust24THRUST_300001_SM_1000_NS17counting_iteratorIiNSA_11use_defaultESC_SC_EEEEEE10policy1000El3mulNSA_6detail15normal_iteratorINSA_10device_ptrIfEEEEJSD_EEEvT0_iT1_T2_DpNS2_10kernel_argIT3_EE)
        .other          _ZN3cub18CUB_300001_SM_10006detail9transform16transform_kernelINS2_10policy_hubILb1EN4cuda3std3__45tupleIJN6thrust24THRUST_300001_SM_1000_NS17counting_iteratorIiNSA_11use_defaultESC_SC_EEEEEE10policy1000El3mulNSA_6detail15normal_iteratorINSA_10device_ptrIfEEEEJSD_EEEvT0_iT1_T2_DpNS2_10kernel_argIT3_EE,@"STO_CUDA_ENTRY STV_DEFAULT"
_ZN3cub18CUB_300001_SM_10006detail9transform16transform_kernelINS2_10policy_hubILb1EN4cuda3std3__45tupleIJN6thrust24THRUST_300001_SM_1000_NS17counting_iteratorIiNSA_11use_defaultESC_SC_EEEEEE10policy1000El3mulNSA_6detail15normal_iteratorINSA_10device_ptrIfEEEEJSD_EEEvT0_iT1_T2_DpNS2_10kernel_argIT3_EE:
.text._ZN3cub18CUB_300001_SM_10006detail9transform16transform_kernelINS2_10policy_hubILb1EN4cuda3std3__45tupleIJN6thrust24THRUST_300001_SM_1000_NS17counting_iteratorIiNSA_11use_defaultESC_SC_EEEEEE10policy1000El3mulNSA_6detail15normal_iteratorINSA_10device_ptrIfEEEEJSD_EEEvT0_iT1_T2_DpNS2_10kernel_argIT3_EE:
[----:B------:R-:W-:Y:S08]  /*0000*/  LDC R1, c[0x0][0x37c] ;  /* 0x0000df00ff017b82 */ /* 0x000ff00000000800 */
[----:B------:R-:W0:Y:S01]  /*0010*/  LDC R0, c[0x0][0x388] ;  /* 0x0000e200ff007b82 */ /* 0x000e220000000800 */
[----:B------:R-:W1:Y:S01]  /*0020*/  LDCU.64 UR6, c[0x0][0x380] ;  /* 0x00007000ff0677ac */ /* 0x000e620008000a00 */
[----:B------:R-:W2:Y:S06]  /*0030*/  LDCU.64 UR10, c[0x0][0x358] ;  /* 0x00006b00ff0a77ac */ /* 0x000eac0008000a00 */
[----:B------:R-:W3:Y:S01]  /*0040*/  S2UR UR4, SR_CTAID.X ;  /* 0x00000000000479c3 */ /* 0x000ee20000002500 */
[----:B------:R-:W4:Y:S07]  /*0050*/  LDCU UR9, c[0x0][0x3a8] ;  /* 0x00007500ff0977ac */ /* 0x000f2e0008000800 */
[----:B------:R-:W5:Y:S01]  /*0060*/  LDC.64 R14, c[0x0][0x3b0] ;  /* 0x0000ec00ff0e7b82 */ /* 0x000f620000000a00 */
[----:B0-----:R-:W-:-:S05]  /*0070*/  IMAD.SHL.U32 R5, R0, 0x80, RZ ;  /* 0x0000008000057824 */ /* 0x001fca00078e00ff */
[----:B------:R-:W-:Y:S01]  /*0080*/  SHF.R.S32.HI R4, RZ, 0x1f, R5 ;  /* 0x0000001fff047819 */ /* 0x000fe20000011405 */
[----:B---3--:R-:W-:-:S04]  /*0090*/  IMAD.WIDE.U32 R2, R5, UR4, RZ ;  /* 0x0000000405027c25 */ /* 0x008fc8000f8e00ff */
[----:B------:R-:W-:Y:S01]  /*00a0*/  IMAD R7, R4, UR4, RZ ;  /* 0x0000000404077c24 */ /* 0x000fe2000f8e02ff */
[C---:B-1----:R-:W-:Y:S01]  /*00b0*/  IADD3 R6, P0, PT, -R2.reuse, UR6, RZ ;  /* 0x0000000602067c10 */ /* 0x042fe2000ff1e1ff */
[----:B------:R-:W0:Y:S02]  /*00c0*/  LDCU UR4, c[0x0][0x3b8] ;  /* 0x00007700ff0477ac */ /* 0x000e240008000800 */
[----:B------:R-:W-:Y:S01]  /*00d0*/  IMAD.IADD R7, R3, 0x1, R7 ;  /* 0x0000000103077824 */ /* 0x000fe200078e0207 */
[----:B-----5:R-:W-:-:S04]  /*00e0*/  LEA R14, P1, R2, R14, 0x2 ;  /* 0x0000000e020e7211 */ /* 0x020fc800078210ff */
[----:B------:R-:W-:Y:S02]  /*00f0*/  IADD3.X R3, PT, PT, ~R7, UR7, RZ, P0, !PT ;  /* 0x0000000707037c10 */ /* 0x000fe400087fe5ff */
[----:B------:R-:W-:Y:S02]  /*0100*/  ISETP.LT.U32.AND P0, PT, R6, R5, PT ;  /* 0x000000050600720c */ /* 0x000fe40003f01070 */
[----:B------:R-:W-:Y:S02]  /*0110*/  LEA.HI.X R15, R2, R15, R7, 0x2, P1 ;  /* 0x0000000f020f7211 */ /* 0x000fe400008f1407 */
[----:B------:R-:W-:-:S04]  /*0120*/  ISETP.LT.AND.EX P0, PT, R3, R4, PT, P0 ;  /* 0x000000040300720c */ /* 0x000fc80003f01300 */
[----:B------:R-:W-:Y:S01]  /*0130*/  SEL R6, R6, R5, P0 ;  /* 0x0000000506067207 */ /* 0x000fe20000000000 */
[----:B0-----:R-:W-:-:S03]  /*0140*/  VIADD R2, R2, UR4 ;  /* 0x0000000402027c36 */ /* 0x001fc60008000000 */
[----:B------:R-:W-:-:S13]  /*0150*/  ISETP.NE.AND P0, PT, R5, R6, PT ;  /* 0x000000060500720c */ /* 0x000fda0003f05270 */
[----:B--2-4-:R-:W-:Y:S05]  /*0160*/  @!P0 BRA `(.L_x_0) ;  /* 0x0000001400c08947 */ /* 0x014fea0003800000 */
[----:B------:R-:W-:-:S13]  /*0170*/  ISETP.GE.AND P0, PT, R0, 0x1, PT ;  /* 0x000000010000780c */ /* 0x000fda0003f06270 */
[----:B------:R-:W-:Y:S05]  /*0180*/  @!P0 EXIT ;  /* 0x000000000000894d */ /* 0x000fea0003800000 */
[----:B------:R-:W0:Y:S01]  /*0190*/  LDC R10, c[0x0][0x3a0] ;  /* 0x0000e800ff0a7b82 */ /* 0x000e220000000800 */
[----:B------:R-:W1:Y:S01]  /*01a0*/  S2R R7, SR_TID.X ;  /* 0x0000000000077919 */ /* 0x000e620000002100 */
[----:B0-----:R-:W-:-:S13]  /*01b0*/  ISETP.GE.AND P0, PT, R10, 0x1, PT ;  /* 0x000000010a00780c */ /* 0x001fda0003f06270 */
[----:B-1----:R-:W-:Y:S05]  /*01c0*/  @!P0 BRA `(.L_x_1) ;  /* 0x0000001000e88947 */ /* 0x002fea0003800000 */
[----:B------:R-:W0:Y:S01]  /*01d0*/  LDCU UR6, c[0x0][0x3a8] ;  /* 0x00007500ff0677ac */ /* 0x000e220008000800 */
[----:B------:R-:W-:Y:S01]  /*01e0*/  HFMA2 R12, -RZ, RZ, 0, 0 ;  /* 0x00000000ff0c7431 */ /* 0x000fe200000001ff */
[C---:B------:R-:W-:Y:S02]  /*01f0*/  LOP3.LUT R8, R10.reuse, 0xf, RZ, 0xc0, !PT ;  /* 0x0000000f0a087812 */ /* 0x040fe400078ec0ff */
[C---:B------:R-:W-:Y:S02]  /*0200*/  LOP3.LUT R9, R10.reuse, 0x7, RZ, 0xc0, !PT ;  /* 0x000000070a097812 */ /* 0x040fe400078ec0ff */
[----:B------:R-:W-:Y:S01]  /*0210*/  LOP3.LUT R10, R10, 0x3, RZ, 0xc0, !PT ;  /* 0x000000030a0a7812 */ /* 0x000fe200078ec0ff */
[----:B0-----:R-:W-:-:S12]  /*0220*/  USHF.R.S32.HI UR6, URZ, 0x1f, UR6 ;  /* 0x0000001fff067899 */ /* 0x001fd80008011406 */
.L_x_12:
[----:B------:R-:W-:Y:S01]  /*0230*/  IMAD R11, R12, 0x80, R7 ;  /* 0x000000800c0b7824 */ /* 0x000fe200078e0207 */
[----:B------:R-:W-:Y:S04]  /*0240*/  BSSY.RECONVERGENT B0, `(.L_x_2) ;  /* 0x000012d000007945 */ /* 0x000fe80003800200 */
[----:B------:R-:W-:-:S13]  /*0250*/  ISETP.GE.AND P0, PT, R11, R6, PT ;  /* 0x000000060b00720c */ /* 0x000fda0003f06270 */
[----:B0-----:R-:W-:Y:S05]  /*0260*/  @P0 BRA `(.L_x_3) ;  /* 0x0000001000a80947 */ /* 0x001fea0003800000 */
[----:B------:R-:W-:Y:S01]  /*0270*/  IMAD.IADD R5, R2, 0x1, R11 ;  /* 0x0000000102057824 */ /* 0x000fe200078e020b */
[----:B------:R-:W-:Y:S04]  /*0280*/  BSSY.RECONVERGENT B1, `(.L_x_4) ;  /* 0x000001c000017945 */ /* 0x000fe80003800200 */
[----:B------:R-:W-:-:S04]  /*0290*/  SHF.R.S32.HI R0, RZ, 0x1f, R5 ;  /* 0x0000001fff007819 */ /* 0x000fc80000011405 */
[----:B------:R-:W-:-:S04]  /*02a0*/  LOP3.LUT R3, R0, UR6, RZ, 0xfc, !PT ;  /* 0x0000000600037c12 */ /* 0x000fc8000f8efcff */
[----:B------:R-:W-:-:S13]  /*02b0*/  ISETP.NE.U32.AND P0, PT, R3, RZ, PT ;  /* 0x000000ff0300720c */ /* 0x000fda0003f05070 */
[----:B------:R-:W-:Y:S05]  /*02c0*/  @P0 BRA `(.L_x_5) ;  /* 0x0000000000500947 */ /* 0x000fea0003800000 */
[----:B------:R-:W0:Y:S02]  /*02d0*/  LDCU UR4, c[0x0][0x3a8] ;  /* 0x00007500ff0477ac */ /* 0x000e240008000800 */
[----:B0-----:R-:W0:Y:S01]  /*02e0*/  I2F.U32.RP R0, UR4 ;  /* 0x0000000400007d06 */ /* 0x001e220008209000 */
[----:B------:R-:W-:-:S07]  /*02f0*/  ISETP.NE.U32.AND P2, PT, RZ, UR4, PT ;  /* 0x00000004ff007c0c */ /* 0x000fce000bf45070 */
[----:B0-----:R-:W0:Y:S02]  /*0300*/  MUFU.RCP R0, R0 ;  /* 0x0000000000007308 */ /* 0x001e240000001000 */
[----:B0-----:R-:W-:-:S06]  /*0310*/  VIADD R16, R0, 0xffffffe ;  /* 0x0ffffffe00107836 */ /* 0x001fcc0000000000 */
[----:B------:R0:W1:Y:S02]  /*0320*/  F2I.FTZ.U32.TRUNC.NTZ R17, R16 ;  /* 0x0000001000117305 */ /* 0x000064000021f000 */
[----:B0-----:R-:W-:Y:S01]  /*0330*/  IMAD.MOV.U32 R16, RZ, RZ, RZ ;  /* 0x000000ffff107224 */ /* 0x001fe200078e00ff */
[----:B-1----:R-:W-:-:S05]  /*0340*/  IADD3 R3, PT, PT, RZ, -R17, RZ ;  /* 0x80000011ff037210 */ /* 0x002fca0007ffe0ff */
[----:B------:R-:W-:-:S04]  /*0350*/  IMAD R3, R3, UR4, RZ ;  /* 0x0000000403037c24 */ /* 0x000fc8000f8e02ff */
[----:B------:R-:W-:-:S06]  /*0360*/  IMAD.HI.U32 R4, R17, R3, R16 ;  /* 0x0000000311047227 */ /* 0x000fcc00078e0010 */
[----:B------:R-:W-:-:S04]  /*0370*/  IMAD.HI.U32 R0, R4, R5, RZ ;  /* 0x0000000504007227 */ /* 0x000fc800078e00ff */
[----:B------:R-:W-:-:S04]  /*0380*/  IMAD.MOV R4, RZ, RZ, -R0 ;  /* 0x000000ffff047224 */ /* 0x000fc800078e0a00 */
[----:B------:R-:W-:-:S05]  /*0390*/  IMAD R3, R4, UR4, R5 ;  /* 0x0000000404037c24 */ /* 0x000fca000f8e0205 */
[----:B------:R-:W-:-:S13]  /*03a0*/  ISETP.GE.U32.AND P0, PT, R3, UR4, PT ;  /* 0x0000000403007c0c */ /* 0x000fda000bf06070 */
[----:B------:R-:W-:Y:S01]  /*03b0*/  @P0 VIADD R3, R3, -UR4 ;  /* 0x8000000403030c36 */ /* 0x000fe20008000000 */
[----:B------:R-:W-:-:S04]  /*03c0*/  @P0 IADD3 R0, PT, PT, R0, 0x1, RZ ;  /* 0x0000000100000810 */ /* 0x000fc80007ffe0ff */
[----:B------:R-:W-:-:S13]  /*03d0*/  ISETP.GE.U32.AND P1, PT, R3, UR4, PT ;  /* 0x0000000403007c0c */ /* 0x000fda000bf26070 */
[----:B------:R-:W-:Y:S01]  /*03e0*/  @P1 VIADD R0, R0, 0x1 ;  /* 0x0000000100001836 */ /* 0x000fe20000000000 */
[----:B------:R-:W-:Y:S01]  /*03f0*/  @!P2 LOP3.LUT R0, RZ, UR4, RZ, 0x33, !PT ;  /* 0x00000004ff00ac12 */ /* 0x000fe2000f8e33ff */
[----:B------:R-:W-:Y:S06]  /*0400*/  BRA `(.L_x_6) ;  /* 0x00000000000c7947 */ /* 0x000fec0003800000 */
.L_x_5:
[----:B------:R-:W-:Y:S01]  /*0410*/  IMAD.U32 R3, RZ, RZ, UR6 ;  /* 0x00000006ff037e24 */ /* 0x000fe2000f8e00ff */
[----:B------:R-:W-:-:S07]  /*0420*/  MOV R4, 0x440 ;  /* 0x0000044000047802 */ /* 0x000fce0000000f00 */
[----:B------:R-:W-:Y:S05]  /*0430*/  CALL.REL.NOINC `($__internal_0_$__cuda_sm20_div_u64) ;  /* 0x0000002800c47944 */ /* 0x000fea0003c00000 */
.L_x_6:
[----:B------:R-:W-:Y:S05]  /*0440*/  BSYNC.RECONVERGENT B1 ;  /* 0x0000000000017941 */ /* 0x000fea0003800200 */
.L_x_4:
[----:B------:R-:W0:Y:S01]  /*0450*/  LDCU UR5, c[0x0][0x3a0] ;  /* 0x00007400ff0577ac */ /* 0x000e220008000800 */
[----:B------:R-:W-:Y:S01]  /*0460*/  IMAD.MOV.U32 R3, RZ, RZ, RZ ;  /* 0x000000ffff037224 */ /* 0x000fe200078e00ff */
[----:B------:R-:W-:Y:S01]  /*0470*/  UMOV UR4, URZ ;  /* 0x000000ff00047c82 */ /* 0x000fe20008000000 */
[----:B0-----:R-:W-:-:S09]  /*0480*/  UISETP.GE.U32.AND UP0, UPT, UR5, 0x10, UPT ;  /* 0x000000100500788c */ /* 0x001fd2000bf06070 */
[----:B------:R-:W-:Y:S05]  /*0490*/  BRA.U !UP0, `(.L_x_7) ;  /* 0x0000000508f07547 */ /* 0x000fea000b800000 */
[----:B------:R-:W-:Y:S01]  /*04a0*/  HFMA2 R3, -RZ, RZ, 0, 0 ;  /* 0x00000000ff037431 */ /* 0x000fe200000001ff */
[--C-:B------:R-:W-:Y:S01]  /*04b0*/  SHF.R.S64 R27, RZ, 0x1e, R0.reuse ;  /* 0x0000001eff1b7819 */ /* 0x100fe20000001000 */
[----:B------:R-:W0:Y:S01]  /*04c0*/  LDCU UR8, c[0x0][0x3a8] ;  /* 0x00007500ff0877ac */ /* 0x000e220008000800 */
[----:B------:R-:W-:Y:S01]  /*04d0*/  SHF.R.S32.HI R13, RZ, 0x1e, R0 ;  /* 0x0000001eff0d7819 */ /* 0x000fe20000011400 */
[----:B------:R-:W-:Y:S01]  /*04e0*/  ULOP3.LUT UR5, UR5, 0x7ffffff0, URZ, 0xc0, !UPT ;  /* 0x7ffffff005057892 */ /* 0x000fe2000f8ec0ff */
[----:B------:R-:W-:-:S11]  /*04f0*/  UMOV UR4, URZ ;  /* 0x000000ff00047c82 */ /* 0x000fd60008000000 */
.L_x_8:
[----:B------:R-:W1:Y:S01]  /*0500*/  LDC.64 R16, c[0x0][0x390] ;  /* 0x0000e400ff107b82 */ /* 0x000e620000000a00 */
[----:B0-----:R-:W-:-:S06]  /*0510*/  UIADD3 UR7, UPT, UPT, UR4, -UR8, URZ ;  /* 0x8000000804077290 */ /* 0x001fcc000fffe0ff */
[----:B------:R-:W-:Y:S01]  /*0520*/  IMAD R19, R0, UR7, R5 ;  /* 0x0000000700137c24 */ /* 0x000fe2000f8e0205 */
[----:B------:R-:W0:Y:S03]  /*0530*/  LDC.64 R20, c[0x0][0x398] ;  /* 0x0000e600ff147b82 */ /* 0x000e260000000a00 */
[----:B-1----:R-:W-:-:S04]  /*0540*/  IMAD.WIDE R16, R19, 0x4, R16 ;  /* 0x0000000413107825 */ /* 0x002fc800078e0210 */
[----:B0-----:R-:W-:Y:S01]  /*0550*/  IMAD.WIDE R20, R19, 0x4, R20 ;  /* 0x0000000413147825 */ /* 0x001fe200078e0214 */
[-C--:B------:R-:W-:Y:S01]  /*0560*/  IADD3 R24, P0, PT, R16, R27.reuse, RZ ;  /* 0x0000001b10187210 */ /* 0x080fe20007f1e0ff */
[----:B------:R0:W2:Y:S01]  /*0570*/  LDG.E R26, desc[UR10][R16.64] ;  /* 0x0000000a101a7981 */ /* 0x0000a2000c1e1900 */
[----:B------:R-:W-:-:S03]  /*0580*/  IADD3 R22, P1, PT, R20, R27, RZ ;  /* 0x0000001b14167210 */ /* 0x000fc60007f3e0ff */
[----:B------:R1:W2:Y:S01]  /*0590*/  LDG.E R4, desc[UR10][R20.64] ;  /* 0x0000000a14047981 */ /* 0x0002a2000c1e1900 */
[--C-:B------:R-:W-:Y:S02]  /*05a0*/  IMAD.X R25, R17, 0x1, R13.reuse, P0 ;  /* 0x0000000111197824 */ /* 0x100fe400000e060d */
[----:B------:R-:W-:Y:S01]  /*05b0*/  IMAD.X R23, R21, 0x1, R13, P1 ;  /* 0x0000000115177824 */ /* 0x000fe200008e060d */
[-C--:B------:R-:W-:Y:S02]  /*05c0*/  IADD3 R18, P0, PT, R24, R27.reuse, RZ ;  /* 0x0000001b18127210 */ /* 0x080fe40007f1e0ff */
[----:B------:R3:W4:Y:S01]  /*05d0*/  LDG.E R28, desc[UR10][R24.64] ;  /* 0x0000000a181c7981 */ /* 0x000722000c1e1900 */
[----:B0-----:R-:W-:-:S03]  /*05e0*/  IADD3 R16, P1, PT, R22, R27, RZ ;  /* 0x0000001b16107210 */ /* 0x001fc60007f3e0ff */
[----:B------:R-:W4:Y:S01]  /*05f0*/  LDG.E R29, desc[UR10][R22.64] ;  /* 0x0000000a161d7981 */ /* 0x000f22000c1e1900 */
[----:B------:R-:W-:Y:S01]  /*0600*/  IMAD.X R19, R25, 0x1, R13, P0 ;  /* 0x0000000119137824 */ /* 0x000fe200000e060d */
[----:B------:R-:W-:-:S04]  /*0610*/  IADD3.X R17, PT, PT, R23, R13, RZ, P1, !PT ;  /* 0x0000000d17117210 */ /* 0x000fc80000ffe4ff */
[----:B------:R0:W5:Y:S04]  /*0620*/  LDG.E R22, desc[UR10][R18.64] ;  /* 0x0000000a12167981 */ /* 0x000168000c1e1900 */
[----:B------:R0:W5:Y:S01]  /*0630*/  LDG.E R23, desc[UR10][R16.64] ;  /* 0x0000000a10177981 */ /* 0x000162000c1e1900 */
[-C--:B-1----:R-:W-:Y:S02]  /*0640*/  IADD3 R20, P0, PT, R18, R27.reuse, RZ ;  /* 0x0000001b12147210 */ /* 0x082fe40007f1e0ff */
[----:B---3--:R-:W-:-:S03]  /*0650*/  IADD3 R24, P1, PT, R16, R27, RZ ;  /* 0x0000001b10187210 */ /* 0x008fc60007f3e0ff */
[--C-:B------:R-:W-:Y:S02]  /*0660*/  IMAD.X R21, R19, 0x1, R13.reuse, P0 ;  /* 0x0000000113157824 */ /* 0x100fe400000e060d */
[----:B------:R-:W-:Y:S01]  /*0670*/  IMAD.X R25, R17, 0x1, R13, P1 ;  /* 0x0000000111197824 */ /* 0x000fe200008e060d */
[-C--:B0-----:R-:W-:Y:S02]  /*0680*/  IADD3 R18, P0, PT, R20, R27.reuse, RZ ;  /* 0x0000001b14127210 */ /* 0x081fe40007f1e0ff */
[----:B------:R-:W-:-:S03]  /*0690*/  IADD3 R16, P1, PT, R24, R27, RZ ;  /* 0x0000001b18107210 */ /* 0x000fc60007f3e0ff */
[----:B------:R-:W-:Y:S01]  /*06a0*/  IMAD.X R19, R21, 0x1, R13, P0 ;  /* 0x0000000115137824 */ /* 0x000fe200000e060d */
[----:B------:R-:W-:Y:S01]  /*06b0*/  IADD3.X R17, PT, PT, R25, R13, RZ, P1, !PT ;  /* 0x0000000d19117210 */ /* 0x000fe20000ffe4ff */
[----:B--2---:R-:W-:Y:S02]  /*06c0*/  FFMA R26, R26, R4, R3 ;  /* 0x000000041a1a7223 */ /* 0x004fe40000000003 */
[----:B------:R0:W2:Y:S04]  /*06d0*/  LDG.E R4, desc[UR10][R20.64] ;  /* 0x0000000a14047981 */ /* 0x0000a8000c1e1900 */
[----:B------:R4:W2:Y:S01]  /*06e0*/  LDG.E R3, desc[UR10][R24.64] ;  /* 0x0000000a18037981 */ /* 0x0008a2000c1e1900 */
[----:B0-----:R-:W-:Y:S01]  /*06f0*/  IADD3 R20, P1, PT, R16, R27, RZ ;  /* 0x0000001b10147210 */ /* 0x001fe20007f3e0ff */
[----:B----4-:R-:W-:Y:S01]  /*0700*/  FFMA R24, R28, R29, R26 ;  /* 0x0000001d1c187223 */ /* 0x010fe2000000001a */
[----:B------:R-:W-:-:S03]  /*0710*/  IADD3 R28, P0, PT, R18, R27, RZ ;  /* 0x0000001b121c7210 */ /* 0x000fc60007f1e0ff */
[--C-:B------:R-:W-:Y:S01]  /*0720*/  IMAD.X R21, R17, 0x1, R13.reuse, P1 ;  /* 0x0000000111157824 */ /* 0x100fe200008e060d */
[----:B------:R0:W3:Y:S01]  /*0730*/  LDG.E R26, desc[UR10][R18.64] ;  /* 0x0000000a121a7981 */ /* 0x0000e2000c1e1900 */
[----:B------:R-:W-:-:S03]  /*0740*/  IMAD.X R29, R19, 0x1, R13, P0 ;  /* 0x00000001131d7824 */ /* 0x000fc600000e060d */
[----:B------:R-:W3:Y:S01]  /*0750*/  LDG.E R25, desc[UR10][R16.64] ;  /* 0x0000000a10197981 */ /* 0x000ee2000c1e1900 */
[----:B-----5:R-:W-:-:S03]  /*0760*/  FFMA R23, R22, R23, R24 ;  /* 0x0000001716177223 */ /* 0x020fc60000000018 */
[----:B------:R-:W4:Y:S04]  /*0770*/  LDG.E R24, desc[UR10][R28.64] ;  /* 0x0000000a1c187981 */ /* 0x000f28000c1e1900 */
[----:B------:R1:W4:Y:S01]  /*0780*/  LDG.E R17, desc[UR10][R20.64] ;  /* 0x0000000a14117981 */ /* 0x000322000c1e1900 */
[-C--:B0-----:R-:W-:Y:S02]  /*0790*/  IADD3 R18, P1, PT, R20, R27.reuse, RZ ;  /* 0x0000001b14127210 */ /* 0x081fe40007f3e0ff */
[----:B------:R-:W-:Y:S02]  /*07a0*/  IADD3 R22, P0, PT, R28, R27, RZ ;  /* 0x0000001b1c167210 */ /* 0x000fe40007f1e0ff */
[----:B------:R-:W-:Y:S02]  /*07b0*/  IADD3.X R19, PT, PT, R21, R13, RZ, P1, !PT ;  /* 0x0000000d15137210 */ /* 0x000fe40000ffe4ff */
[----:B-1----:R-:W-:-:S03]  /*07c0*/  IADD3 R20, P1, PT, R18, R27, RZ ;  /* 0x0000001b12147210 */ /* 0x002fc60007f3e0ff */
[----:B------:R0:W5:Y:S02]  /*07d0*/  LDG.E R16, desc[UR10][R18.64] ;  /* 0x0000000a12107981 */ /* 0x000164000c1e1900 */
[----:B------:R-:W-:Y:S02]  /*07e0*/  IMAD.X R21, R19, 0x1, R13, P1 ;  /* 0x0000000113157824 */ /* 0x000fe400008e060d */
[----:B--2---:R-:W-:Y:S01]  /*07f0*/  FFMA R3, R4, R3, R23 ;  /* 0x0000000304037223 */ /* 0x004fe20000000017 */
[--C-:B------:R-:W-:Y:S01]  /*0800*/  IMAD.X R23, R29, 0x1, R13.reuse, P0 ;  /* 0x000000011d177824 */ /* 0x100fe200000e060d */
[-C--:B------:R-:W-:Y:S01]  /*0810*/  IADD3 R28, P0, PT, R22, R27.reuse, RZ ;  /* 0x0000001b161c7210 */ /* 0x080fe20007f1e0ff */
[----:B------:R1:W2:Y:S04]  /*0820*/  LDG.E R4, desc[UR10][R20.64] ;  /* 0x0000000a14047981 */ /* 0x0002a8000c1e1900 */
[----:B------:R-:W-:Y:S01]  /*0830*/  IMAD.X R29, R23, 0x1, R13, P0 ;  /* 0x00000001171d7824 */ /* 0x000fe200000e060d */
[-C--:B0-----:R-:W-:Y:S01]  /*0840*/  IADD3 R18, P0, PT, R28, R27.reuse, RZ ;  /* 0x0000001b1c127210 */ /* 0x081fe20007f1e0ff */
[----:B------:R4:W5:Y:S01]  /*0850*/  LDG.E R22, desc[UR10][R22.64] ;  /* 0x0000000a16167981 */ /* 0x000962000c1e1900 */
[----:B-1----:R-:W-:-:S03]  /*0860*/  IADD3 R20, P1, PT, R20, R27, RZ ;  /* 0x0000001b14147210 */ /* 0x002fc60007f3e0ff */
[----:B------:R-:W-:Y:S02]  /*0870*/  IMAD.X R19, R29, 0x1, R13, P0 ;  /* 0x000000011d137824 */ /* 0x000fe400000e060d */
[----:B---3--:R-:W-:Y:S01]  /*0880*/  FFMA R25, R26, R25, R3 ;  /* 0x000000191a197223 */ /* 0x008fe20000000003 */
[----:B------:R-:W-:Y:S01]  /*0890*/  IADD3.X R21, PT, PT, R21, R13, RZ, P1, !PT ;  /* 0x0000000d15157210 */ /* 0x000fe20000ffe4ff */
[----:B------:R0:W2:Y:S04]  /*08a0*/  LDG.E R3, desc[UR10][R28.64] ;  /* 0x0000000a1c037981 */ /* 0x0000a8000c1e1900 */
[----:B------:R-:W3:Y:S01]  /*08b0*/  LDG.E R26, desc[UR10][R20.64] ;  /* 0x0000000a141a7981 */ /* 0x000ee2000c1e1900 */
[----:B----4-:R-:W-:-:S03]  /*08c0*/  FFMA R23, R24, R17, R25 ;  /* 0x0000001118177223 */ /* 0x010fc60000000019 */
[----:B------:R-:W3:Y:S01]  /*08d0*/  LDG.E R17, desc[UR10][R18.64] ;  /* 0x0000000a12117981 */ /* 0x000ee2000c1e1900 */
[-C--:B------:R-:W-:Y:S02]  /*08e0*/  IADD3 R24, P0, PT, R18, R27.reuse, RZ ;  /* 0x0000001b12187210 */ /* 0x080fe40007f1e0ff */
[----:B0-----:R-:W-:-:S03]  /*08f0*/  IADD3 R28, P1, PT, R20, R27, RZ ;  /* 0x0000001b141c7210 */ /* 0x001fc60007f3e0ff */
[--C-:B------:R-:W-:Y:S02]  /*0900*/  IMAD.X R25, R19, 0x1, R13.reuse, P0 ;  /* 0x0000000113197824 */ /* 0x100fe400000e060d */
[----:B------:R-:W-:-:S03]  /*0910*/  IMAD.X R29, R21, 0x1, R13, P1 ;  /* 0x00000001151d7824 */ /* 0x000fc600008e060d */
[----:B------:R0:W4:Y:S01]  /*0920*/  LDG.E R20, desc[UR10][R24.64] ;  /* 0x0000000a18147981 */ /* 0x000122000c1e1900 */
[----:B-----5:R-:W-:Y:S01]  /*0930*/  FFMA R16, R22, R16, R23 ;  /* 0x0000001016107223 */ /* 0x020fe20000000017 */
[----:B------:R-:W-:-:S03]  /*0940*/  IADD3 R22, P0, PT, R24, R27, RZ ;  /* 0x0000001b18167210 */ /* 0x000fc60007f1e0ff */
[----:B--2---:R-:W-:Y:S01]  /*0950*/  FFMA R4, R3, R4, R16 ;  /* 0x0000000403047223 */ /* 0x004fe20000000010 */
[-C--:B------:R-:W-:Y:S01]  /*0960*/  IADD3 R16, P1, PT, R28, R27.reuse, RZ ;  /* 0x0000001b1c107210 */ /* 0x080fe20007f3e0ff */
[--C-:B------:R-:W-:Y:S01]  /*0970*/  IMAD.X R23, R25, 0x1, R13.reuse, P0 ;  /* 0x0000000119177824 */ /* 0x100fe200000e060d */
[----:B------:R1:W4:Y:S01]  /*0980*/  LDG.E R3, desc[UR10][R28.64] ;  /* 0x0000000a1c037981 */ /* 0x000322000c1e1900 */
[----:B0-----:R-:W-:Y:S01]  /*0990*/  IADD3 R24, P0, PT, R22, R27, RZ ;  /* 0x0000001b16187210 */ /* 0x001fe20007f1e0ff */
[----:B---3--:R-:W-:Y:S01]  /*09a0*/  FFMA R21, R17, R26, R4 ;  /* 0x0000001a11157223 */ /* 0x008fe20000000004 */
[----:B------:R-:W-:Y:S01]  /*09b0*/  IADD3.X R17, PT, PT, R29, R13, RZ, P1, !PT ;  /* 0x0000000d1d117210 */ /* 0x000fe20000ffe4ff */
[----:B------:R0:W2:Y:S01]  /*09c0*/  LDG.E R4, desc[UR10][R22.64] ;  /* 0x0000000a16047981 */ /* 0x0000a2000c1e1900 */
[----:B------:R-:W-:Y:S01]  /*09d0*/  IADD3 R18, P1, PT, R16, R27, RZ ;  /* 0x0000001b10127210 */ /* 0x000fe20007f3e0ff */
[--C-:B------:R-:W-:Y:S02]  /*09e0*/  IMAD.X R25, R23, 0x1, R13.reuse, P0 ;  /* 0x0000000117197824 */ /* 0x100fe400000e060d */
[----:B------:R-:W2:Y:S02]  /*09f0*/  LDG.E R16, desc[UR10][R16.64] ;  /* 0x0000000a10107981 */ /* 0x000ea4000c1e1900 */
[----:B------:R-:W-:-:S05]  /*0a00*/  IMAD.X R19, R17, 0x1, R13, P1 ;  /* 0x0000000111137824 */ /* 0x000fca00008e060d */
[----:B------:R2:W3:Y:S04]  /*0a10*/  LDG.E R26, desc[UR10][R18.64] ;  /* 0x0000000a121a7981 */ /* 0x0004e8000c1e1900 */
[----:B------:R5:W3:Y:S01]  /*0a20*/  LDG.E R17, desc[UR10][R24.64] ;  /* 0x0000000a18117981 */ /* 0x000ae2000c1e1900 */
[----:B-1----:R-:W-:-:S05]  /*0a30*/  IADD3 R28, P0, PT, R24, R27, RZ ;  /* 0x0000001b181c7210 */ /* 0x002fca0007f1e0ff */
[----:B------:R-:W-:Y:S01]  /*0a40*/  IMAD.X R29, R25, 0x1, R13, P0 ;  /* 0x00000001191d7824 */ /* 0x000fe200000e060d */
[----:B0-----:R-:W-:Y:S01]  /*0a50*/  IADD3 R22, P0, PT, R18, R27, RZ ;  /* 0x0000001b12167210 */ /* 0x001fe20007f1e0ff */
[----:B----4-:R-:W-:Y:S01]  /*0a60*/  FFMA R23, R20, R3, R21 ;  /* 0x0000000314177223 */ /* 0x010fe20000000015 */
[----:B------:R-:W-:Y:S02]  /*0a70*/  IADD3 R20, P1, PT, R28, R27, RZ ;  /* 0x0000001b1c147210 */ /* 0x000fe40007f3e0ff */
[----:B------:R-:W4:Y:S02]  /*0a80*/  LDG.E R3, desc[UR10][R28.64] ;  /* 0x0000000a1c037981 */ /* 0x000f24000c1e1900 */
[----:B------:R-:W-:Y:S01]  /*0a90*/  IADD3.X R21, PT, PT, R29, R13, RZ, P1, !PT ;  /* 0x0000000d1d157210 */ /* 0x000fe20000ffe4ff */
[----:B--2---:R-:W-:Y:S01]  /*0aa0*/  FFMA R18, R4, R16, R23 ;  /* 0x0000001004127223 */ /* 0x004fe20000000017 */
[----:B------:R-:W-:Y:S01]  /*0ab0*/  IMAD.X R23, R19, 0x1, R13, P0 ;  /* 0x0000000113177824 */ /* 0x000fe200000e060d */
[----:B------:R-:W-:-:S02]  /*0ac0*/  IADD3 R16, P0, PT, R22, R27, RZ ;  /* 0x0000001b16107210 */ /* 0x000fc40007f1e0ff */
[----:B------:R0:W2:Y:S01]  /*0ad0*/  LDG.E R4, desc[UR10][R20.64] ;  /* 0x0000000a14047981 */ /* 0x0000a2000c1e1900 */
[----:B-----5:R-:W-:-:S03]  /*0ae0*/  IADD3 R24, P1, PT, R20, R27, RZ ;  /* 0x0000001b14187210 */ /* 0x020fc60007f3e0ff */
[----:B------:R-:W4:Y:S01]  /*0af0*/  LDG.E R22, desc[UR10][R22.64] ;  /* 0x0000000a16167981 */ /* 0x000f22000c1e1900 */
[----:B---3--:R-:W-:Y:S01]  /*0b00*/  FFMA R26, R17, R26, R18 ;  /* 0x0000001a111a7223 */ /* 0x008fe20000000012 */
[--C-:B------:R-:W-:Y:S01]  /*0b10*/  IMAD.X R17, R23, 0x1, R13.reuse, P0 ;  /* 0x0000000117117824 */ /* 0x100fe200000e060d */
[----:B------:R-:W-:Y:S01]  /*0b20*/  IADD3 R18, P0, PT, R16, R27, RZ ;  /* 0x0000001b10127210 */ /* 0x000fe20007f1e0ff */
[----:B------:R-:W-:-:S03]  /*0b30*/  IMAD.X R25, R21, 0x1, R13, P1 ;  /* 0x0000000115197824 */ /* 0x000fc600008e060d */
[----:B------:R-:W-:Y:S01]  /*0b40*/  IADD3.X R19, PT, PT, R17, R13, RZ, P0, !PT ;  /* 0x0000000d11137210 */ /* 0x000fe200007fe4ff */
[----:B------:R-:W2:Y:S01]  /*0b50*/  LDG.E R23, desc[UR10][R16.64] ;  /* 0x0000000a10177981 */ /* 0x000ea2000c1e1900 */
[-C--:B0-----:R-:W-:Y:S02]  /*0b60*/  IADD3 R20, P0, PT, R24, R27.reuse, RZ ;  /* 0x0000001b18147210 */ /* 0x081fe40007f1e0ff */
[----:B------:R-:W-:-:S03]  /*0b70*/  IADD3 R28, P1, PT, R18, R27, RZ ;  /* 0x0000001b121c7210 */ /* 0x000fc60007f3e0ff */
[--C-:B------:R-:W-:Y:S02]  /*0b80*/  IMAD.X R21, R25, 0x1, R13.reuse, P0 ;  /* 0x0000000119157824 */ /* 0x100fe400000e060d */
[----:B------:R-:W-:Y:S01]  /*0b90*/  IMAD.X R29, R19, 0x1, R13, P1 ;  /* 0x00000001131d7824 */ /* 0x000fe200008e060d */
[----:B------:R-:W3:Y:S04]  /*0ba0*/  LDG.E R16, desc[UR10][R24.64] ;  /* 0x0000000a18107981 */ /* 0x000ee8000c1e1900 */
[----:B------:R-:W3:Y:S04]  /*0bb0*/  LDG.E R17, desc[UR10][R18.64] ;  /* 0x0000000a12117981 */ /* 0x000ee8000c1e1900 */
[----:B------:R-:W5:Y:S04]  /*0bc0*/  LDG.E R20, desc[UR10][R20.64] ;  /* 0x0000000a14147981 */ /* 0x000f68000c1e1900 */
[----:B------:R-:W5:Y:S01]  /*0bd0*/  LDG.E R28, desc[UR10][R28.64] ;  /* 0x0000000a1c1c7981 */ /* 0x000f62000c1e1900 */
[----:B------:R-:W-:-:S04]  /*0be0*/  UIADD3 UR4, UPT, UPT, UR4, 0x10, URZ ;  /* 0x0000001004047890 */ /* 0x000fc8000fffe0ff */
[----:B------:R-:W-:Y:S01]  /*0bf0*/  UISETP.NE.AND UP0, UPT, UR4, UR5, UPT ;  /* 0x000000050400728c */ /* 0x000fe2000bf05270 */
[----:B----4-:R-:W-:-:S04]  /*0c00*/  FFMA R3, R3, R22, R26 ;  /* 0x0000001603037223 */ /* 0x010fc8000000001a */
[----:B--2---:R-:W-:-:S04]  /*0c10*/  FFMA R3, R4, R23, R3 ;  /* 0x0000001704037223 */ /* 0x004fc80000000003 */
[----:B---3--:R-:W-:-:S04]  /*0c20*/  FFMA R3, R16, R17, R3 ;  /* 0x0000001110037223 */ /* 0x008fc80000000003 */
[----:B-----5:R-:W-:Y:S01]  /*0c30*/  FFMA R3, R20, R28, R3 ;  /* 0x0000001c14037223 */ /* 0x020fe20000000003 */
[----:B------:R-:W-:Y:S06]  /*0c40*/  BRA.U UP0, `(.L_x_8) ;  /* 0xfffffff9002c7547 */ /* 0x000fec000b83ffff */
[----:B------:R-:W-:-:S05]  /*0c50*/  UMOV UR4, UR5 ;  /* 0x0000000500047c82 */ /* 0x000fca0008000000 */
.L_x_7:
[----:B------:R-:W-:-:S13]  /*0c60*/  ISETP.NE.AND P0, PT, R8, RZ, PT ;  /* 0x000000ff0800720c */ /* 0x000fda0003f05270 */
[----:B------:R-:W-:Y:S05]  /*0c70*/  @!P0 BRA `(.L_x_9) ;  /* 0x00000008001c8947 */ /* 0x000fea0003800000 */
[----:B------:R-:W-:Y:S01]  /*0c80*/  VIADD R4, R8, 0xffffffff ;  /* 0xffffffff08047836 */ /* 0x000fe20000000000 */
[----:B------:R-:W-:-:S04]  /*0c90*/  ISETP.NE.AND P0, PT, R9, RZ, PT ;  /* 0x000000ff0900720c */ /* 0x000fc80003f05270 */
[----:B------:R-:W-:-:S13]  /*0ca0*/  ISETP.GE.U32.AND P1, PT, R4, 0x7, PT ;  /* 0x000000070400780c */ /* 0x000fda0003f26070 */
[----:B------:R-:W-:Y:S05]  /*0cb0*/  @!P1 BRA `(.L_x_10) ;  /* 0x0000000000f89947 */ /* 0x000fea0003800000 */
[----:B------:R-:W0:Y:S01]  /*0cc0*/  LDCU UR5, c[0x0][0x3a8] ;  /* 0x00007500ff0577ac */ /* 0x000e220008000800 */
[----:B------:R-:W1:Y:S08]  /*0cd0*/  LDC.64 R18, c[0x0][0x398] ;  /* 0x0000e600ff127b82 */ /* 0x000e700000000a00 */
[----:B------:R-:W2:Y:S01]  /*0ce0*/  LDC.64 R22, c[0x0][0x390] ;  /* 0x0000e400ff167b82 */ /* 0x000ea20000000a00 */
[----:B0-----:R-:W-:Y:S01]  /*0cf0*/  UIADD3 UR5, UPT, UPT, UR4, -UR5, URZ ;  /* 0x8000000504057290 */ /* 0x001fe2000fffe0ff */
[----:B------:R-:W-:-:S05]  /*0d00*/  SHF.R.S64 R21, RZ, 0x1e, R0 ;  /* 0x0000001eff157819 */ /* 0x000fca0000001000 */
[----:B------:R-:W-:-:S04]  /*0d10*/  IMAD R13, R0, UR5, R5 ;  /* 0x00000005000d7c24 */ /* 0x000fc8000f8e0205 */
[----:B-1----:R-:W-:-:S04]  /*0d20*/  IMAD.WIDE R18, R13, 0x4, R18 ;  /* 0x000000040d127825 */ /* 0x002fc800078e0212 */
[----:B--2---:R-:W-:Y:S01]  /*0d30*/  IMAD.WIDE R22, R13, 0x4, R22 ;  /* 0x000000040d167825 */ /* 0x004fe200078e0216 */
[----:B------:R-:W-:Y:S01]  /*0d40*/  SHF.R.S32.HI R13, RZ, 0x1e, R0 ;  /* 0x0000001eff0d7819 */ /* 0x000fe20000011400 */
[----:B------:R-:W2:Y:S01]  /*0d50*/  LDG.E R20, desc[UR10][R18.64] ;  /* 0x0000000a12147981 */ /* 0x000ea2000c1e1900 */
[-C--:B------:R-:W-:Y:S02]  /*0d60*/  IADD3 R28, P2, PT, R18, R21.reuse, RZ ;  /* 0x00000015121c7210 */ /* 0x080fe40007f5e0ff */
[----:B------:R-:W-:Y:S01]  /*0d70*/  IADD3 R16, P1, PT, R22, R21, RZ ;  /* 0x0000001516107210 */ /* 0x000fe20007f3e0ff */
[----:B------:R0:W2:Y:S02]  /*0d80*/  LDG.E R26, desc[UR10][R22.64] ;  /* 0x0000000a161a7981 */ /* 0x0000a4000c1e1900 */
[----:B------:R-:W-:Y:S01]  /*0d90*/  IMAD.X R29, R19, 0x1, R13, P2 ;  /* 0x00000001131d7824 */ /* 0x000fe200010e060d */
[----:B------:R-:W-:Y:S02]  /*0da0*/  IADD3.X R17, PT, PT, R23, R13, RZ, P1, !PT ;  /* 0x0000000d17117210 */ /* 0x000fe40000ffe4ff */
[----:B------:R-:W-:-:S03]  /*0db0*/  IADD3 R24, P1, PT, R16, R21, RZ ;  /* 0x0000001510187210 */ /* 0x000fc60007f3e0ff */
[----:B------:R-:W3:Y:S01]  /*0dc0*/  LDG.E R16, desc[UR10][R16.64] ;  /* 0x0000000a10107981 */ /* 0x000ee2000c1e1900 */
[----:B0-----:R-:W-:Y:S01]  /*0dd0*/  IADD3 R22, P2, PT, R28, R21, RZ ;  /* 0x000000151c167210 */ /* 0x001fe20007f5e0ff */
[----:B------:R-:W-:-:S04]  /*0de0*/  IMAD.X R25, R17, 0x1, R13, P1 ;  /* 0x0000000111197824 */ /* 0x000fc800008e060d */
[----:B------:R-:W-:Y:S01]  /*0df0*/  IMAD.X R23, R29, 0x1, R13, P2 ;  /* 0x000000011d177824 */ /* 0x000fe200010e060d */
[----:B------:R-:W-:Y:S01]  /*0e00*/  IADD3 R18, P1, PT, R24, R21, RZ ;  /* 0x0000001518127210 */ /* 0x000fe20007f3e0ff */
[----:B------:R-:W3:Y:S04]  /*0e10*/  LDG.E R29, desc[UR10][R28.64] ;  /* 0x0000000a1c1d7981 */ /* 0x000ee8000c1e1900 */
[----:B------:R0:W4:Y:S01]  /*0e20*/  LDG.E R27, desc[UR10][R22.64] ;  /* 0x0000000a161b7981 */ /* 0x000122000c1e1900 */
[----:B------:R-:W-:-:S03]  /*0e30*/  IADD3.X R19, PT, PT, R25, R13, RZ, P1, !PT ;  /* 0x0000000d19137210 */ /* 0x000fc60000ffe4ff */
[----:B------:R1:W4:Y:S04]  /*0e40*/  LDG.E R4, desc[UR10][R24.64] ;  /* 0x0000000a18047981 */ /* 0x000328000c1e1900 */
[----:B------:R5:W4:Y:S01]  /*0e50*/  LDG.E R28, desc[UR10][R18.64] ;  /* 0x0000000a121c7981 */ /* 0x000b22000c1e1900 */
[----:B0-----:R-:W-:-:S05]  /*0e60*/  IADD3 R22, P2, PT, R22, R21, RZ ;  /* 0x0000001516167210 */ /* 0x001fca0007f5e0ff */
[----:B------:R-:W-:-:S05]  /*0e70*/  IMAD.X R23, R23, 0x1, R13, P2 ;  /* 0x0000000117177824 */ /* 0x000fca00010e060d */
[----:B------:R4:W4:Y:S01]  /*0e80*/  LDG.E R17, desc[UR10][R22.64] ;  /* 0x0000000a16117981 */ /* 0x000922000c1e1900 */
[-C--:B-1----:R-:W-:Y:S02]  /*0e90*/  IADD3 R24, P1, PT, R18, R21.reuse, RZ ;  /* 0x0000001512187210 */ /* 0x082fe40007f3e0ff */
[----:B-----5:R-:W-:-:S03]  /*0ea0*/  IADD3 R18, P2, PT, R22, R21, RZ ;  /* 0x0000001516127210 */ /* 0x020fc60007f5e0ff */
[--C-:B------:R-:W-:Y:S02]  /*0eb0*/  IMAD.X R25, R19, 0x1, R13.reuse, P1 ;  /* 0x0000000113197824 */ /* 0x100fe400008e060d */
[----:B------:R-:W-:Y:S02]  /*0ec0*/  IMAD.X R19, R23, 0x1, R13, P2 ;  /* 0x0000000117137824 */ /* 0x000fe400010e060d */
[----:B--2---:R-:W-:Y:S01]  /*0ed0*/  FFMA R3, R26, R20, R3 ;  /* 0x000000141a037223 */ /* 0x004fe20000000003 */
[----:B------:R-:W-:-:S03]  /*0ee0*/  IADD3 R26, P1, PT, R24, R21, RZ ;  /* 0x00000015181a7210 */ /* 0x000fc60007f3e0ff */
[----:B---3--:R-:W-:Y:S02]  /*0ef0*/  FFMA R29, R16, R29, R3 ;  /* 0x0000001d101d7223 */ /* 0x008fe40000000003 */
[----:B------:R0:W2:Y:S02]  /*0f00*/  LDG.E R3, desc[UR10][R24.64] ;  /* 0x0000000a18037981 */ /* 0x0000a4000c1e1900 */
[----:B----4-:R-:W-:Y:S01]  /*0f10*/  FFMA R23, R4, R27, R29 ;  /* 0x0000001b04177223 */ /* 0x010fe2000000001d */
[----:B0-----:R-:W-:Y:S01]  /*0f20*/  IADD3 R24, P2, PT, R18, R21, RZ ;  /* 0x0000001512187210 */ /* 0x001fe20007f5e0ff */
[----:B------:R0:W2:Y:S01]  /*0f30*/  LDG.E R4, desc[UR10][R18.64] ;  /* 0x0000000a12047981 */ /* 0x0000a2000c1e1900 */
[----:B------:R-:W-:-:S03]  /*0f40*/  IADD3.X R27, PT, PT, R25, R13, RZ, P1, !PT ;  /* 0x0000000d191b7210 */ /* 0x000fc60000ffe4ff */
[----:B------:R-:W-:Y:S01]  /*0f50*/  IMAD.X R25, R19, 0x1, R13, P2 ;  /* 0x0000000113197824 */ /* 0x000fe200010e060d */
[-C--:B------:R-:W-:Y:S02]  /*0f60*/  IADD3 R16, P2, PT, R24, R21.reuse, RZ ;  /* 0x0000001518107210 */ /* 0x080fe40007f5e0ff */
[----:B------:R-:W-:Y:S02]  /*0f70*/  IADD3 R22, P1, PT, R26, R21, RZ ;  /* 0x000000151a167210 */ /* 0x000fe40007f3e0ff */
[----:B------:R-:W3:Y:S01]  /*0f80*/  LDG.E R26, desc[UR10][R26.64] ;  /* 0x0000000a1a1a7981 */ /* 0x000ee2000c1e1900 */
[----:B------:R-:W-:Y:S01]  /*0f90*/  FFMA R28, R28, R17, R23 ;  /* 0x000000111c1c7223 */ /* 0x000fe20000000017 */
[--C-:B------:R-:W-:Y:S01]  /*0fa0*/  IMAD.X R17, R25, 0x1, R13.reuse, P2 ;  /* 0x0000000119117824 */ /* 0x100fe200010e060d */
[-C--:B------:R-:W-:Y:S01]  /*0fb0*/  IADD3 R20, P2, PT, R16, R21.reuse, RZ ;  /* 0x0000001510147210 */ /* 0x080fe20007f5e0ff */
[--C-:B------:R-:W-:Y:S01]  /*0fc0*/  IMAD.X R23, R27, 0x1, R13.reuse, P1 ;  /* 0x000000011b177824 */ /* 0x100fe200008e060d */
[----:B0-----:R-:W-:Y:S01]  /*0fd0*/  IADD3 R18, P1, PT, R22, R21, RZ ;  /* 0x0000001516127210 */ /* 0x001fe20007f3e0ff */
[----:B------:R-:W3:Y:S02]  /*0fe0*/  LDG.E R29, desc[UR10][R24.64] ;  /* 0x0000000a181d7981 */ /* 0x000ee4000c1e1900 */
[----:B------:R-:W-:Y:S01]  /*0ff0*/  IMAD.X R21, R17, 0x1, R13, P2 ;  /* 0x0000000111157824 */ /* 0x000fe200010e060d */
[----:B------:R-:W-:Y:S01]  /*1000*/  IADD3.X R19, PT, PT, R23, R13, RZ, P1, !PT ;  /* 0x0000000d17137210 */ /* 0x000fe20000ffe4ff */
[----:B------:R-:W4:Y:S04]  /*1010*/  LDG.E R22, desc[UR10][R22.64] ;  /* 0x0000000a16167981 */ /* 0x000f28000c1e1900 */
[----:B------:R-:W4:Y:S04]  /*1020*/  LDG.E R16, desc[UR10][R16.64] ;  /* 0x0000000a10107981 */ /* 0x000f28000c1e1900 */
[----:B------:R-:W5:Y:S04]  /*1030*/  LDG.E R18, desc[UR10][R18.64] ;  /* 0x0000000a12127981 */ /* 0x000f68000c1e1900 */
[----:B------:R-:W5:Y:S01]  /*1040*/  LDG.E R20, desc[UR10][R20.64] ;  /* 0x0000000a14147981 */ /* 0x000f62000c1e1900 */
[----:B------:R-:W-:Y:S01]  /*1050*/  UIADD3 UR4, UPT, UPT, UR4, 0x8, URZ ;  /* 0x0000000804047890 */ /* 0x000fe2000fffe0ff */
[----:B--2---:R-:W-:-:S04]  /*1060*/  FFMA R3, R3, R4, R28 ;  /* 0x0000000403037223 */ /* 0x004fc8000000001c */
[----:B---3--:R-:W-:-:S04]  /*1070*/  FFMA R3, R26, R29, R3 ;  /* 0x0000001d1a037223 */ /* 0x008fc80000000003 */
[----:B----4-:R-:W-:-:S04]  /*1080*/  FFMA R3, R22, R16, R3 ;  /* 0x0000001016037223 */ /* 0x010fc80000000003 */
[----:B-----5:R-:W-:-:S07]  /*1090*/  FFMA R3, R18, R20, R3 ;  /* 0x0000001412037223 */ /* 0x020fce0000000003 */
.L_x_10:
[----:B------:R-:W-:Y:S05]  /*10a0*/  @!P0 BRA `(.L_x_9) ;  /* 0x0000000400108947 */ /* 0x000fea0003800000 */
[----:B------:R-:W-:Y:S01]  /*10b0*/  VIADD R4, R9, 0xffffffff ;  /* 0xffffffff09047836 */ /* 0x000fe20000000000 */
[----:B------:R-:W-:-:S04]  /*10c0*/  ISETP.NE.AND P0, PT, R10, RZ, PT ;  /* 0x000000ff0a00720c */ /* 0x000fc80003f05270 */
[----:B------:R-:W-:-:S13]  /*10d0*/  ISETP.GE.U32.AND P1, PT, R4, 0x3, PT ;  /* 0x000000030400780c */ /* 0x000fda0003f26070 */
[----:B------:R-:W-:Y:S05]  /*10e0*/  @!P1 BRA `(.L_x_11) ;  /* 0x0000000000889947 */ /* 0x000fea0003800000 */
[----:B------:R-:W0:Y:S01]  /*10f0*/  LDCU UR5, c[0x0][0x3a8] ;  /* 0x00007500ff0577ac */ /* 0x000e220008000800 */
[----:B------:R-:W1:Y:S01]  /*1100*/  LDC.64 R20, c[0x0][0x390] ;  /* 0x0000e400ff147b82 */ /* 0x000e620000000a00 */
[----:B------:R-:W-:-:S07]  /*1110*/  SHF.R.S64 R23, RZ, 0x1e, R0 ;  /* 0x0000001eff177819 */ /* 0x000fce0000001000 */
[----:B------:R-:W2:Y:S01]  /*1120*/  LDC.64 R28, c[0x0][0x398] ;  /* 0x0000e600ff1c7b82 */ /* 0x000ea20000000a00 */
[----:B0-----:R-:W-:-:S06]  /*1130*/  UIADD3 UR5, UPT, UPT, UR4, -UR5, URZ ;  /* 0x8000000504057290 */ /* 0x001fcc000fffe0ff */
[----:B------:R-:W-:-:S04]  /*1140*/  IMAD R13, R0, UR5, R5 ;  /* 0x00000005000d7c24 */ /* 0x000fc8000f8e0205 */
[----:B-1----:R-:W-:-:S04]  /*1150*/  IMAD.WIDE R20, R13, 0x4, R20 ;  /* 0x000000040d147825 */ /* 0x002fc800078e0214 */
[----:B--2---:R-:W-:Y:S01]  /*1160*/  IMAD.WIDE R28, R13, 0x4, R28 ;  /* 0x000000040d1c7825 */ /* 0x004fe200078e021c */
[----:B------:R-:W-:Y:S01]  /*1170*/  SHF.R.S32.HI R13, RZ, 0x1e, R0 ;  /* 0x0000001eff0d7819 */ /* 0x000fe20000011400 */
[----:B------:R0:W2:Y:S01]  /*1180*/  LDG.E R4, desc[UR10][R20.64] ;  /* 0x0000000a14047981 */ /* 0x0000a2000c1e1900 */
[-C--:B------:R-:W-:Y:S02]  /*1190*/  IADD3 R26, P1, PT, R20, R23.reuse, RZ ;  /* 0x00000017141a7210 */ /* 0x080fe40007f3e0ff */
[-C--:B------:R-:W-:Y:S02]  /*11a0*/  IADD3 R24, P2, PT, R28, R23.reuse, RZ ;  /* 0x000000171c187210 */ /* 0x080fe40007f5e0ff */
[----:B------:R-:W2:Y:S01]  /*11b0*/  LDG.E R28, desc[UR10][R28.64] ;  /* 0x0000000a1c1c7981 */ /* 0x000ea2000c1e1900 */
[----:B------:R-:W-:Y:S01]  /*11c0*/  IMAD.X R27, R21, 0x1, R13, P1 ;  /* 0x00000001151b7824 */ /* 0x000fe200008e060d */
[----:B------:R-:W-:Y:S02]  /*11d0*/  IADD3 R16, P1, PT, R26, R23, RZ ;  /* 0x000000171a107210 */ /* 0x000fe40007f3e0ff */
[----:B------:R-:W-:-:S02]  /*11e0*/  IADD3.X R25, PT, PT, R29, R13, RZ, P2, !PT ;  /* 0x0000000d1d197210 */ /* 0x000fc400017fe4ff */
[-C--:B------:R-:W-:Y:S01]  /*11f0*/  IADD3 R18, P2, PT, R24, R23.reuse, RZ ;  /* 0x0000001718127210 */ /* 0x080fe20007f5e0ff */
[--C-:B------:R-:W-:Y:S01]  /*1200*/  IMAD.X R17, R27, 0x1, R13.reuse, P1 ;  /* 0x000000011b117824 */ /* 0x100fe200008e060d */
[-C--:B0-----:R-:W-:Y:S01]  /*1210*/  IADD3 R20, P1, PT, R16, R23.reuse, RZ ;  /* 0x0000001710147210 */ /* 0x081fe20007f3e0ff */
[----:B------:R-:W3:Y:S02]  /*1220*/  LDG.E R26, desc[UR10][R26.64] ;  /* 0x0000000a1a1a7981 */ /* 0x000ee4000c1e1900 */
[--C-:B------:R-:W-:Y:S01]  /*1230*/  IMAD.X R19, R25, 0x1, R13.reuse, P2 ;  /* 0x0000000119137824 */ /* 0x100fe200010e060d */
[----:B------:R-:W-:Y:S01]  /*1240*/  IADD3 R22, P2, PT, R18, R23, RZ ;  /* 0x0000001712167210 */ /* 0x000fe20007f5e0ff */
[----:B------:R-:W3:Y:S01]  /*1250*/  LDG.E R24, desc[UR10][R24.64] ;  /* 0x0000000a18187981 */ /* 0x000ee2000c1e1900 */
[----:B------:R-:W-:Y:S02]  /*1260*/  IMAD.X R21, R17, 0x1, R13, P1 ;  /* 0x0000000111157824 */ /* 0x000fe400008e060d */
        /* <DEDUP_REMOVED lines=10> */
.L_x_11:
[----:B------:R-:W-:Y:S05]  /*1310*/  @!P0 BRA `(.L_x_9) ;  /* 0x0000000000748947 */ /* 0x000fea0003800000 */
[----:B------:R-:W0:Y:S01]  /*1320*/  LDCU UR5, c[0x0][0x3a8] ;  /* 0x00007500ff0577ac */ /* 0x000e220008000800 */
[----:B------:R-:W1:Y:S08]  /*1330*/  LDC.64 R18, c[0x0][0x390] ;  /* 0x0000e400ff127b82 */ /* 0x000e700000000a00 */
[----:B------:R-:W2:Y:S01]  /*1340*/  LDC.64 R16, c[0x0][0x398] ;  /* 0x0000e600ff107b82 */ /* 0x000ea20000000a00 */
[----:B0-----:R-:W-:-:S06]  /*1350*/  UIADD3 UR4, UPT, UPT, UR4, -UR5, URZ ;  /* 0x8000000504047290 */ /* 0x001fcc000fffe0ff */
[----:B------:R-:W-:-:S04]  /*1360*/  IMAD R13, R0, UR4, R5 ;  /* 0x00000004000d7c24 */ /* 0x000fc8000f8e0205 */
[----:B-1----:R-:W-:-:S04]  /*1370*/  IMAD.WIDE R4, R13, 0x4, R18 ;  /* 0x000000040d047825 */ /* 0x002fc800078e0212 */
[----:B--2---:R-:W-:Y:S01]  /*1380*/  IMAD.WIDE R16, R13, 0x4, R16 ;  /* 0x000000040d107825 */ /* 0x004fe200078e0210 */
[----:B------:R-:W2:Y:S04]  /*1390*/  LDG.E R18, desc[UR10][R4.64] ;  /* 0x0000000a04127981 */ /* 0x000ea8000c1e1900 */
[----:B------:R-:W2:Y:S01]  /*13a0*/  LDG.E R13, desc[UR10][R16.64] ;  /* 0x0000000a100d7981 */ /* 0x000ea2000c1e1900 */
[----:B------:R-:W-:Y:S01]  /*13b0*/  ISETP.NE.AND P0, PT, R10, 0x1, PT ;  /* 0x000000010a00780c */ /* 0x000fe20003f05270 */
[----:B--2---:R-:W-:-:S12]  /*13c0*/  FFMA R3, R18, R13, R3 ;  /* 0x0000000d12037223 */ /* 0x004fd80000000003 */
[----:B------:R-:W-:Y:S05]  /*13d0*/  @!P0 BRA `(.L_x_9) ;  /* 0x0000000000448947 */ /* 0x000fea0003800000 */
[----:B------:R-:W-:Y:S02]  /*13e0*/  ISETP.NE.AND P0, PT, R10, 0x2, PT ;  /* 0x000000020a00780c */ /* 0x000fe40003f05270 */
[--C-:B------:R-:W-:Y:S02]  /*13f0*/  SHF.R.S64 R13, RZ, 0x1e, R0.reuse ;  /* 0x0000001eff0d7819 */ /* 0x100fe40000001000 */
[----:B------:R-:W-:Y:S02]  /*1400*/  SHF.R.S32.HI R23, RZ, 0x1e, R0 ;  /* 0x0000001eff177819 */ /* 0x000fe40000011400 */
[-C--:B------:R-:W-:Y:S02]  /*1410*/  IADD3 R4, P1, PT, R4, R13.reuse, RZ ;  /* 0x0000000d04047210 */ /* 0x080fe40007f3e0ff */
[----:B------:R-:W-:-:S03]  /*1420*/  IADD3 R20, P2, PT, R16, R13, RZ ;  /* 0x0000000d10147210 */ /* 0x000fc60007f5e0ff */
[--C-:B------:R-:W-:Y:S02]  /*1430*/  IMAD.X R5, R5, 0x1, R23.reuse, P1 ;  /* 0x0000000105057824 */ /* 0x100fe400008e0617 */
[--C-:B------:R-:W-:Y:S01]  /*1440*/  IMAD.X R21, R17, 0x1, R23.reuse, P2 ;  /* 0x0000000111157824 */ /* 0x100fe200010e0617 */
[-C--:B------:R-:W-:Y:S02]  /*1450*/  @P0 IADD3 R18, P1, PT, R4, R13.reuse, RZ ;  /* 0x0000000d04120210 */ /* 0x080fe40007f3e0ff */
[----:B------:R-:W-:Y:S01]  /*1460*/  @P0 IADD3 R16, P2, PT, R20, R13, RZ ;  /* 0x0000000d14100210 */ /* 0x000fe20007f5e0ff */
[----:B------:R-:W2:Y:S02]  /*1470*/  LDG.E R4, desc[UR10][R4.64] ;  /* 0x0000000a04047981 */ /* 0x000ea4000c1e1900 */
[----:B------:R-:W-:Y:S01]  /*1480*/  @P0 IMAD.X R19, R5, 0x1, R23, P1 ;  /* 0x0000000105130824 */ /* 0x000fe200008e0617 */
[----:B------:R-:W-:Y:S01]  /*1490*/  @P0 IADD3.X R17, PT, PT, R21, R23, RZ, P2, !PT ;  /* 0x0000001715110210 */ /* 0x000fe200017fe4ff */
[----:B------:R-:W2:Y:S04]  /*14a0*/  LDG.E R20, desc[UR10][R20.64] ;  /* 0x0000000a14147981 */ /* 0x000ea8000c1e1900 */
[----:B------:R-:W3:Y:S04]  /*14b0*/  @P0 LDG.E R18, desc[UR10][R18.64] ;  /* 0x0000000a12120981 */ /* 0x000ee8000c1e1900 */
[----:B------:R-:W3:Y:S01]  /*14c0*/  @P0 LDG.E R16, desc[UR10][R16.64] ;  /* 0x0000000a10100981 */ /* 0x000ee2000c1e1900 */
[----:B--2---:R-:W-:-:S04]  /*14d0*/  FFMA R3, R4, R20, R3 ;  /* 0x0000001404037223 */ /* 0x004fc80000000003 */
[----:B---3--:R-:W-:-:S07]  /*14e0*/  @P0 FFMA R3, R18, R16, R3 ;  /* 0x0000001012030223 */ /* 0x008fce0000000003 */
.L_x_9:
[----:B------:R-:W-:-:S05]  /*14f0*/  IMAD.WIDE R4, R11, 0x4, R14 ;  /* 0x000000040b047825 */ /* 0x000fca00078e020e */
[----:B------:R0:W-:Y:S02]  /*1500*/  STG.E desc[UR10][R4.64], R3 ;  /* 0x0000000304007986 */ /* 0x0001e4000c10190a */
.L_x_3:
[----:B------:R-:W-:Y:S05]  /*1510*/  BSYNC.RECONVERGENT B0 ;  /* 0x0000000000007941 */ /* 0x000fea0003800200 */
.L_x_2:
[----:B------:R-:W1:Y:S01]  /*1520*/  LDCU UR4, c[0x0][0x388] ;  /* 0x00007100ff0477ac */ /* 0x000e620008000800 */
[----:B------:R-:W-:-:S05]  /*1530*/  VIADD R12, R12, 0x1 ;  /* 0x000000010c0c7836 */ /* 0x000fca0000000000 */
[----:B-1----:R-:W-:-:S13]  /*1540*/  ISETP.NE.AND P0, PT, R12, UR4, PT ;  /* 0x000000040c007c0c */ /* 0x002fda000bf05270 */
[----:B------:R-:W-:Y:S05]  /*1550*/  @!P0 EXIT ;  /* 0x000000000000894d */ /* 0x000fea0003800000 */
[----:B------:R-:W-:Y:S05]  /*1560*/  BRA `(.L_x_12) ;  /* 0xffffffec00307947 */ /* 0x000fea000383ffff */
.L_x_1:
[C---:B------:R-:W-:Y:S01]  /*1570*/  ISETP.GE.U32.AND P0, PT, R0.reuse, 0x4, PT ;  /* 0x000000040000780c */ /* 0x040fe20003f06070 */
[----:B------:R-:W-:Y:S01]  /*1580*/  IMAD.MOV.U32 R4, RZ, RZ, RZ ;  /* 0x000000ffff047224 */ /* 0x000fe200078e00ff */
[----:B------:R-:W-:-:S11]  /*1590*/  LOP3.LUT R8, R0, 0x3, RZ, 0xc0, !PT ;  /* 0x0000000300087812 */ /* 0x000fd600078ec0ff */
[----:B------:R-:W-:Y:S05]  /*15a0*/  @!P0 BRA `(.L_x_13) ;  /* 0x0000000000808947 */ /* 0x000fea0003800000 */
[C---:B------:R-:W-:Y:S01]  /*15b0*/  VIADD R3, R7.reuse, 0x80 ;  /* 0x0000008007037836 */ /* 0x040fe20000000000 */
[C---:B------:R-:W-:Y:S01]  /*15c0*/  IADD3 R5, PT, PT, R7.reuse, 0x100, RZ ;  /* 0x0000010007057810 */ /* 0x040fe20007ffe0ff */
[C---:B------:R-:W-:Y:S01]  /*15d0*/  VIADD R9, R7.reuse, 0x180 ;  /* 0x0000018007097836 */ /* 0x040fe20000000000 */
[-C--:B------:R-:W-:Y:S02]  /*15e0*/  ISETP.GE.AND P0, PT, R7, R6.reuse, PT ;  /* 0x000000060700720c */ /* 0x080fe40003f06270 */
[-C--:B------:R-:W-:Y:S01]  /*15f0*/  ISETP.GE.AND P1, PT, R3, R6.reuse, PT ;  /* 0x000000060300720c */ /* 0x080fe20003f26270 */
[----:B------:R-:W-:Y:S01]  /*1600*/  IMAD.WIDE R2, R7, 0x4, R14 ;  /* 0x0000000407027825 */ /* 0x000fe200078e020e */
[-C--:B------:R-:W-:Y:S02]  /*1610*/  ISETP.GE.AND P2, PT, R5, R6.reuse, PT ;  /* 0x000000060500720c */ /* 0x080fe40003f46270 */
[----:B------:R-:W-:Y:S02]  /*1620*/  ISETP.GE.AND P3, PT, R9, R6, PT ;  /* 0x000000060900720c */ /* 0x000fe40003f66270 */
[----:B------:R-:W-:-:S05]  /*1630*/  LOP3.LUT R4, R0, 0x7ffffffc, RZ, 0xc0, !PT ;  /* 0x7ffffffc00047812 */ /* 0x000fca00078ec0ff */
[----:B------:R0:W-:Y:S01]  /*1640*/  @!P0 STG.E desc[UR10][R2.64], RZ ;  /* 0x000000ff02008986 */ /* 0x0001e2000c10190a */
[----:B------:R-:W-:-:S03]  /*1650*/  ISETP.NE.AND P0, PT, R4, 0x4, PT ;  /* 0x000000040400780c */ /* 0x000fc60003f05270 */
[----:B------:R0:W-:Y:S04]  /*1660*/  @!P1 STG.E desc[UR10][R2.64+0x200], RZ ;  /* 0x000200ff02009986 */ /* 0x0001e8000c10190a */
[----:B------:R0:W-:Y:S04]  /*1670*/  @!P2 STG.E desc[UR10][R2.64+0x400], RZ ;  /* 0x000400ff0200a986 */ /* 0x0001e8000c10190a */
[----:B------:R0:W-:Y:S02]  /*1680*/  @!P3 STG.E desc[UR10][R2.64+0x600], RZ ;  /* 0x000600ff0200b986 */ /* 0x0001e4000c10190a */
[----:B------:R-:W-:Y:S05]  /*1690*/  @!P0 BRA `(.L_x_13) ;  /* 0x0000000000448947 */ /* 0x000fea0003800000 */
[----:B------:R-:W-:-:S07]  /*16a0*/  IMAD.MOV.U32 R0, RZ, RZ, 0x4 ;  /* 0x00000004ff007424 */ /* 0x000fce00078e00ff */
.L_x_14:
[C---:B------:R-:W-:Y:S02]  /*16b0*/  IMAD R11, R0.reuse, 0x80, R7 ;  /* 0x00000080000b7824 */ /* 0x040fe400078e0207 */
[----:B------:R-:W-:Y:S02]  /*16c0*/  VIADD R0, R0, 0x4 ;  /* 0x0000000400007836 */ /* 0x000fe40000000000 */
[C---:B------:R-:W-:Y:S01]  /*16d0*/  VIADD R5, R11.reuse, 0x100 ;  /* 0x000001000b057836 */ /* 0x040fe20000000000 */
[C---:B------:R-:W-:Y:S01]  /*16e0*/  IADD3 R9, PT, PT, R11.reuse, 0x80, RZ ;  /* 0x000000800b097810 */ /* 0x040fe20007ffe0ff */
[C---:B01----:R-:W-:Y:S01]  /*16f0*/  VIADD R3, R11.reuse, 0x180 ;  /* 0x000001800b037836 */ /* 0x043fe20000000000 */
[-C--:B------:R-:W-:Y:S02]  /*1700*/  ISETP.GE.AND P0, PT, R11, R6.reuse, PT ;  /* 0x000000060b00720c */ /* 0x080fe40003f06270 */
[-C--:B------:R-:W-:Y:S02]  /*1710*/  ISETP.GE.AND P1, PT, R9, R6.reuse, PT ;  /* 0x000000060900720c */ /* 0x080fe40003f26270 */
[----:B------:R-:W-:-:S02]  /*1720*/  ISETP.GE.AND P2, PT, R5, R6, PT ;  /* 0x000000060500720c */ /* 0x000fc40003f46270 */
[----:B------:R-:W-:Y:S01]  /*1730*/  ISETP.GE.AND P3, PT, R3, R6, PT ;  /* 0x000000060300720c */ /* 0x000fe20003f66270 */
[----:B------:R-:W-:-:S06]  /*1740*/  IMAD.WIDE R2, R11, 0x4, R14 ;  /* 0x000000040b027825 */ /* 0x000fcc00078e020e */
[----:B------:R1:W-:Y:S01]  /*1750*/  @!P0 STG.E desc[UR10][R2.64], RZ ;  /* 0x000000ff02008986 */ /* 0x0003e2000c10190a */
[----:B------:R-:W-:-:S03]  /*1760*/  ISETP.NE.AND P0, PT, R0, R4, PT ;  /* 0x000000040000720c */ /* 0x000fc60003f05270 */
[----:B------:R1:W-:Y:S04]  /*1770*/  @!P1 STG.E desc[UR10][R2.64+0x200], RZ ;  /* 0x000200ff02009986 */ /* 0x0003e8000c10190a */
[----:B------:R1:W-:Y:S04]  /*1780*/  @!P2 STG.E desc[UR10][R2.64+0x400], RZ ;  /* 0x000400ff0200a986 */ /* 0x0003e8000c10190a */
[----:B------:R1:W-:Y:S02]  /*1790*/  @!P3 STG.E desc[UR10][R2.64+0x600], RZ ;  /* 0x000600ff0200b986 */ /* 0x0003e4000c10190a */
[----:B------:R-:W-:Y:S05]  /*17a0*/  @P0 BRA `(.L_x_14) ;  /* 0xfffffffc00c00947 */ /* 0x000fea000383ffff */
.L_x_13:
[----:B------:R-:W-:-:S13]  /*17b0*/  ISETP.NE.AND P0, PT, R8, RZ, PT ;  /* 0x000000ff0800720c */ /* 0x000fda0003f05270 */
[----:B------:R-:W-:Y:S05]  /*17c0*/  @!P0 EXIT ;  /* 0x000000000000894d */ /* 0x000fea0003800000 */
[----:B------:R-:W-:-:S05]  /*17d0*/  UMOV UR4, URZ ;  /* 0x000000ff00047c82 */ /* 0x000fca0008000000 */
.L_x_15:
[C---:B01----:R-:W-:Y:S01]  /*17e0*/  LEA R3, R4.reuse, R7, 0x7 ;  /* 0x0000000704037211 */ /* 0x043fe200078e38ff */
[----:B------:R-:W-:Y:S01]  /*17f0*/  UIADD3 UR4, UPT, UPT, UR4, 0x1, URZ ;  /* 0x0000000104047890 */ /* 0x000fe2000fffe0ff */
[----:B------:R-:W-:Y:S02]  /*1800*/  VIADD R4, R4, 0x1 ;  /* 0x0000000104047836 */ /* 0x000fe40000000000 */
[----:B------:R-:W-:-:S13]  /*1810*/  ISETP.GE.AND P0, PT, R3, R6, PT ;  /* 0x000000060300720c */ /* 0x000fda0003f06270 */
[----:B------:R-:W-:-:S05]  /*1820*/  @!P0 IMAD.WIDE R2, R3, 0x4, R14 ;  /* 0x0000000403028825 */ /* 0x000fca00078e020e */
[----:B------:R2:W-:Y:S01]  /*1830*/  @!P0 STG.E desc[UR10][R2.64], RZ ;  /* 0x000000ff02008986 */ /* 0x0005e2000c10190a */
[----:B------:R-:W-:-:S13]  /*1840*/  ISETP.NE.AND P0, PT, R8, UR4, PT ;  /* 0x0000000408007c0c */ /* 0x000fda000bf05270 */
[----:B--2---:R-:W-:Y:S05]  /*1850*/  @P0 BRA `(.L_x_15) ;  /* 0xfffffffc00e00947 */ /* 0x004fea000383ffff */
[----:B------:R-:W-:Y:S05]  /*1860*/  EXIT ;  /* 0x000000000000794d */ /* 0x000fea0003800000 */
.L_x_0:
[----:B------:R-:W-:-:S13]  /*1870*/  ISETP.GE.AND P0, PT, R0, 0x1, PT ;  /* 0x000000010000780c */ /* 0x000fda0003f06270 */
[----:B------:R-:W-:Y:S05]  /*1880*/  @!P0 EXIT ;  /* 0x000000000000894d */ /* 0x000fea0003800000 */
[----:B------:R-:W0:Y:S01]  /*1890*/  LDC R8, c[0x0][0x3a0] ;  /* 0x0000e800ff087b82 */ /* 0x000e220000000800 */
[----:B------:R-:W1:Y:S01]  /*18a0*/  S2R R11, SR_TID.X ;  /* 0x00000000000b7919 */ /* 0x000e620000002100 */
[----:B0-----:R-:W-:-:S13]  /*18b0*/  ISETP.GE.AND P0, PT, R8, 0x1, PT ;  /* 0x000000010800780c */ /* 0x001fda0003f06270 */
[----:B-1----:R-:W-:Y:S05]  /*18c0*/  @!P0 BRA `(.L_x_16) ;  /* 0x0000001000e08947 */ /* 0x002fea0003800000 */
[----:B------:R-:W0:Y:S01]  /*18d0*/  LDCU UR4, c[0x0][0x3a8] ;  /* 0x00007500ff0477ac */ /* 0x000e220008000800 */
[C---:B------:R-:W-:Y:S01]  /*18e0*/  LOP3.LUT R10, R8.reuse, 0xf, RZ, 0xc0, !PT ;  /* 0x0000000f080a7812 */ /* 0x040fe200078ec0ff */
[----:B------:R-:W-:Y:S01]  /*18f0*/  IMAD.MOV.U32 R6, RZ, RZ, RZ ;  /* 0x000000ffff067224 */ /* 0x000fe200078e00ff */
[C---:B------:R-:W-:Y:S02]  /*1900*/  LOP3.LUT R9, R8.reuse, 0x7, RZ, 0xc0, !PT ;  /* 0x0000000708097812 */ /* 0x040fe400078ec0ff */
[----:B------:R-:W-:Y:S01]  /*1910*/  LOP3.LUT R8, R8, 0x3, RZ, 0xc0, !PT ;  /* 0x0000000308087812 */ /* 0x000fe200078ec0ff */
[----:B0-----:R-:W-:-:S12]  /*1920*/  USHF.R.S32.HI UR6, URZ, 0x1f, UR4 ;  /* 0x0000001fff067899 */ /* 0x001fd80008011404 */
.L_x_25:
[----:B------:R-:W-:Y:S01]  /*1930*/  IMAD R7, R6, 0x80, R11 ;  /* 0x0000008006077824 */ /* 0x000fe200078e020b */
[----:B------:R-:W-:Y:S04]  /*1940*/  BSSY.RECONVERGENT B0, `(.L_x_17) ;  /* 0x000001d000007945 */ /* 0x000fe80003800200 */
[----:B------:R-:W-:-:S04]  /*1950*/  IADD3 R5, PT, PT, R2, R7, RZ ;  /* 0x0000000702057210 */ /* 0x000fc80007ffe0ff */
        /* <DEDUP_REMOVED lines=10> */
[----:B0-----:R-:W-:Y:S02]  /*1a00*/  IMAD.MOV.U32 R12, RZ, RZ, RZ ;  /* 0x000000ffff0c7224 */ /* 0x001fe400078e00ff */
[----:B-1----:R-:W-:-:S04]  /*1a10*/  IMAD.MOV R3, RZ, RZ, -R13 ;  /* 0x000000ffff037224 */ /* 0x002fc800078e0a0d */
[----:B------:R-:W-:-:S04]  /*1a20*/  IMAD R3, R3, UR4, RZ ;  /* 0x0000000403037c24 */ /* 0x000fc8000f8e02ff */
[----:B------:R-:W-:-:S06]  /*1a30*/  IMAD.HI.U32 R0, R13, R3, R12 ;  /* 0x000000030d007227 */ /* 0x000fcc00078e000c */
[----:B------:R-:W-:-:S05]  /*1a40*/  IMAD.HI.U32 R0, R0, R5, RZ ;  /* 0x0000000500007227 */ /* 0x000fca00078e00ff */
[----:B------:R-:W-:-:S05]  /*1a50*/  IADD3 R4, PT, PT, -R0, RZ, RZ ;  /* 0x000000ff00047210 */ /* 0x000fca0007ffe1ff */
[----:B------:R-:W-:-:S05]  /*1a60*/  IMAD R3, R4, UR4, R5 ;  /* 0x0000000404037c24 */ /* 0x000fca000f8e0205 */
[----:B------:R-:W-:-:S13]  /*1a70*/  ISETP.GE.U32.AND P0, PT, R3, UR4, PT ;  /* 0x0000000403007c0c */ /* 0x000fda000bf06070 */
[----:B------:R-:W-:Y:S02]  /*1a80*/  @P0 VIADD R3, R3, -UR4 ;  /* 0x8000000403030c36 */ /* 0x000fe40008000000 */
[----:B------:R-:W-:-:S03]  /*1a90*/  @P0 VIADD R0, R0, 0x1 ;  /* 0x0000000100000836 */ /* 0x000fc60000000000 */
[----:B------:R-:W-:-:S13]  /*1aa0*/  ISETP.GE.U32.AND P1, PT, R3, UR4, PT ;  /* 0x0000000403007c0c */ /* 0x000fda000bf26070 */
[----:B------:R-:W-:Y:S01]  /*1ab0*/  @P1 VIADD R0, R0, 0x1 ;  /* 0x0000000100001836 */ /* 0x000fe20000000000 */
[----:B------:R-:W-:Y:S01]  /*1ac0*/  @!P2 LOP3.LUT R0, RZ, UR4, RZ, 0x33, !PT ;  /* 0x00000004ff00ac12 */ /* 0x000fe2000f8e33ff */
[----:B------:R-:W-:Y:S06]  /*1ad0*/  BRA `(.L_x_19) ;  /* 0x00000000000c7947 */ /* 0x000fec0003800000 */
.L_x_18:
[----:B------:R-:W-:Y:S02]  /*1ae0*/  MOV R3, UR6 ;  /* 0x0000000600037c02 */ /* 0x000fe40008000f00 */
[----:B------:R-:W-:-:S07]  /*1af0*/  MOV R4, 0x1b10 ;  /* 0x00001b1000047802 */ /* 0x000fce0000000f00 */
[----:B------:R-:W-:Y:S05]  /*1b00*/  CALL.REL.NOINC `($__internal_0_$__cuda_sm20_div_u64) ;  /* 0x0000001400107944 */ /* 0x000fea0003c00000 */
.L_x_19:
[----:B------:R-:W-:Y:S05]  /*1b10*/  BSYNC.RECONVERGENT B0 ;  /* 0x0000000000007941 */ /* 0x000fea0003800200 */
.L_x_17:
[----:B------:R-:W0:Y:S01]  /*1b20*/  LDCU UR5, c[0x0][0x3a0] ;  /* 0x00007400ff0577ac */ /* 0x000e220008000800 */
[----:B------:R-:W-:Y:S01]  /*1b30*/  IMAD.MOV.U32 R20, RZ, RZ, RZ ;  /* 0x000000ffff147224 */ /* 0x000fe200078e00ff */
[----:B------:R-:W-:Y:S01]  /*1b40*/  UMOV UR4, URZ ;  /* 0x000000ff00047c82 */ /* 0x000fe20008000000 */
[----:B0-----:R-:W-:-:S09]  /*1b50*/  UISETP.GE.U32.AND UP0, UPT, UR5, 0x10, UPT ;  /* 0x000000100500788c */ /* 0x001fd2000bf06070 */
[----:B------:R-:W-:Y:S05]  /*1b60*/  BRA.U !UP0, `(.L_x_20) ;  /* 0x0000000508f87547 */ /* 0x000fea000b800000 */
[----:B------:R-:W-:Y:S01]  /*1b70*/  ULOP3.LUT UR5, UR5, 0x7ffffff0, URZ, 0xc0, !UPT ;  /* 0x7ffffff005057892 */ /* 0x000fe2000f8ec0ff */
[----:B------:R-:W-:Y:S01]  /*1b80*/  IMAD.MOV.U32 R20, RZ, RZ, RZ ;  /* 0x000000ffff147224 */ /* 0x000fe200078e00ff */
[--C-:B------:R-:W-:Y:S01]  /*1b90*/  SHF.R.S64 R25, RZ, 0x1e, R0.reuse ;  /* 0x0000001eff197819 */ /* 0x100fe20000001000 */
[----:B------:R-:W0:Y:S01]  /*1ba0*/  LDCU UR12, c[0x0][0x3a8] ;  /* 0x00007500ff0c77ac */ /* 0x000e220008000800 */
[----:B------:R-:W-:Y:S01]  /*1bb0*/  SHF.R.S32.HI R3, RZ, 0x1e, R0 ;  /* 0x0000001eff037819 */ /* 0x000fe20000011400 */
[----:B------:R-:W-:Y:S01]  /*1bc0*/  UIADD3 UR7, UPT, UPT, -UR5, URZ, URZ ;  /* 0x000000ff05077290 */ /* 0x000fe2000fffe1ff */
[----:B------:R-:W-:-:S11]  /*1bd0*/  UMOV UR4, URZ ;  /* 0x000000ff00047c82 */ /* 0x000fd60008000000 */
.L_x_21:
[----:B------:R-:W1:Y:S01]  /*1be0*/  LDC.64 R16, c[0x0][0x390] ;  /* 0x0000e400ff107b82 */ /* 0x000e620000000a00 */
[----:B0-----:R-:W-:-:S06]  /*1bf0*/  UIADD3 UR8, UPT, UPT, UR4, -UR12, URZ ;  /* 0x8000000c04087290 */ /* 0x001fcc000fffe0ff */
[----:B------:R-:W-:Y:S01]  /*1c00*/  IMAD R19, R0, UR8, R5 ;  /* 0x0000000800137c24 */ /* 0x000fe2000f8e0205 */
[----:B------:R-:W0:Y:S03]  /*1c10*/  LDC.64 R12, c[0x0][0x398] ;  /* 0x0000e600ff0c7b82 */ /* 0x000e260000000a00 */
[----:B-1----:R-:W-:-:S05]  /*1c20*/  IMAD.WIDE R16, R19, 0x4, R16 ;  /* 0x0000000413107825 */ /* 0x002fca00078e0210 */
[----:B------:R-:W2:Y:S01]  /*1c30*/  LDG.E R4, desc[UR10][R16.64] ;  /* 0x0000000a10047981 */ /* 0x000ea2000c1e1900 */
[----:B0-----:R-:W-:Y:S01]  /*1c40*/  IMAD.WIDE R12, R19, 0x4, R12 ;  /* 0x00000004130c7825 */ /* 0x001fe200078e020c */
[----:B------:R-:W-:-:S04]  /*1c50*/  IADD3 R18, P0, PT, R16, R25, RZ ;  /* 0x0000001910127210 */ /* 0x000fc80007f1e0ff */
[----:B------:R0:W2:Y:S01]  /*1c60*/  LDG.E R21, desc[UR10][R12.64] ;  /* 0x0000000a0c157981 */ /* 0x0000a2000c1e1900 */
[----:B------:R-:W-:Y:S01]  /*1c70*/  IADD3 R28, P1, PT, R12, R25, RZ ;  /* 0x000000190c1c7210 */ /* 0x000fe20007f3e0ff */
[----:B------:R-:W-:-:S03]  /*1c80*/  IMAD.X R19, R17, 0x1, R3, P0 ;  /* 0x0000000111137824 */ /* 0x000fc600000e0603 */
[----:B------:R-:W-:Y:S02]  /*1c90*/  IADD3.X R29, PT, PT, R13, R3, RZ, P1, !PT ;  /* 0x000000030d1d7210 */ /* 0x000fe40000ffe4ff */
[----:B------:R1:W3:Y:S01]  /*1ca0*/  LDG.E R17, desc[UR10][R18.64] ;  /* 0x0000000a12117981 */ /* 0x0002e2000c1e1900 */
[-C--:B------:R-:W-:Y:S02]  /*1cb0*/  IADD3 R26, P0, PT, R18, R25.reuse, RZ ;  /* 0x00000019121a7210 */ /* 0x080fe40007f1e0ff */
[----:B------:R-:W-:Y:S01]  /*1cc0*/  IADD3 R22, P1, PT, R28, R25, RZ ;  /* 0x000000191c167210 */ /* 0x000fe20007f3e0ff */
[----:B------:R-:W3:Y:S02]  /*1cd0*/  LDG.E R24, desc[UR10][R28.64] ;  /* 0x0000000a1c187981 */ /* 0x000ee4000c1e1900 */
[--C-:B------:R-:W-:Y:S02]  /*1ce0*/  IMAD.X R27, R19, 0x1, R3.reuse, P0 ;  /* 0x00000001131b7824 */ /* 0x100fe400000e0603 */
[----:B------:R-:W-:-:S03]  /*1cf0*/  IMAD.X R23, R29, 0x1, R3, P1 ;  /* 0x000000011d177824 */ /* 0x000fc600008e0603 */
[----:B------:R-:W4:Y:S04]  /*1d00*/  LDG.E R16, desc[UR10][R26.64] ;  /* 0x0000000a1a107981 */ /* 0x000f28000c1e1900 */
[----:B------:R5:W4:Y:S01]  /*1d10*/  LDG.E R29, desc[UR10][R22.64] ;  /* 0x0000000a161d7981 */ /* 0x000b22000c1e1900 */
[-C--:B0-----:R-:W-:Y:S02]  /*1d20*/  IADD3 R12, P0, PT, R26, R25.reuse, RZ ;  /* 0x000000191a0c7210 */ /* 0x081fe40007f1e0ff */
[----:B-1----:R-:W-:-:S03]  /*1d30*/  IADD3 R18, P1, PT, R22, R25, RZ ;  /* 0x0000001916127210 */ /* 0x002fc60007f3e0ff */
[----:B------:R-:W-:Y:S01]  /*1d40*/  IMAD.X R13, R27, 0x1, R3, P0 ;  /* 0x000000011b0d7824 */ /* 0x000fe200000e0603 */
[----:B------:R-:W-:Y:S02]  /*1d50*/  IADD3.X R19, PT, PT, R23, R3, RZ, P1, !PT ;  /* 0x0000000317137210 */ /* 0x000fe40000ffe4ff */
[----:B-----5:R-:W-:-:S03]  /*1d60*/  IADD3 R22, P1, PT, R18, R25, RZ ;  /* 0x0000001912167210 */ /* 0x020fc60007f3e0ff */
[----:B------:R0:W5:Y:S02]  /*1d70*/  LDG.E R27, desc[UR10][R18.64] ;  /* 0x0000000a121b7981 */ /* 0x000164000c1e1900 */
[----:B------:R-:W-:Y:S01]  /*1d80*/  IMAD.X R23, R19, 0x1, R3, P1 ;  /* 0x0000000113177824 */ /* 0x000fe200008e0603 */
[----:B0-----:R-:W-:-:S04]  /*1d90*/  IADD3 R18, P1, PT, R22, R25, RZ ;  /* 0x0000001916127210 */ /* 0x001fc80007f3e0ff */
[----:B------:R-:W-:Y:S01]  /*1da0*/  IADD3.X R19, PT, PT, R23, R3, RZ, P1, !PT ;  /* 0x0000000317137210 */ /* 0x000fe20000ffe4ff */
[----:B--2---:R-:W-:Y:S02]  /*1db0*/  FFMA R20, R4, R21, R20 ;  /* 0x0000001504147223 */ /* 0x004fe40000000014 */
[----:B------:R0:W5:Y:S02]  /*1dc0*/  LDG.E R4, desc[UR10][R12.64] ;  /* 0x0000000a0c047981 */ /* 0x000164000c1e1900 */
[-C--:B0-----:R-:W-:Y:S01]  /*1dd0*/  IADD3 R12, P0, PT, R12, R25.reuse, RZ ;  /* 0x000000190c0c7210 */ /* 0x081fe20007f1e0ff */
[----:B---3--:R-:W-:Y:S02]  /*1de0*/  FFMA R24, R17, R24, R20 ;  /* 0x0000001811187223 */ /* 0x008fe40000000014 */
[----:B------:R4:W2:Y:S02]  /*1df0*/  LDG.E R17, desc[UR10][R22.64] ;  /* 0x0000000a16117981 */ /* 0x0008a4000c1e1900 */
[----:B------:R-:W-:Y:S01]  /*1e00*/  IMAD.X R13, R13, 0x1, R3, P0 ;  /* 0x000000010d0d7824 */ /* 0x000fe200000e0603 */
[----:B------:R-:W-:-:S04]  /*1e10*/  IADD3 R20, P0, PT, R12, R25, RZ ;  /* 0x000000190c147210 */ /* 0x000fc80007f1e0ff */
[----:B------:R0:W2:Y:S01]  /*1e20*/  LDG.E R26, desc[UR10][R12.64] ;  /* 0x0000000a0c1a7981 */ /* 0x0000a2000c1e1900 */
[----:B------:R-:W-:Y:S02]  /*1e30*/  IMAD.X R21, R13, 0x1, R3, P0 ;  /* 0x000000010d157824 */ /* 0x000fe400000e0603 */
[----:B----4-:R-:W-:Y:S02]  /*1e40*/  FFMA R23, R16, R29, R24 ;  /* 0x0000001d10177223 */ /* 0x010fe40000000018 */
[----:B------:R-:W3:Y:S04]  /*1e50*/  LDG.E R24, desc[UR10][R18.64] ;  /* 0x0000000a12187981 */ /* 0x000ee8000c1e1900 */
[----:B------:R1:W3:Y:S01]  /*1e60*/  LDG.E R16, desc[UR10][R20.64] ;  /* 0x0000000a14107981 */ /* 0x0002e2000c1e1900 */
[----:B0-----:R-:W-:-:S02]  /*1e70*/  IADD3 R12, P0, PT, R20, R25, RZ ;  /* 0x00000019140c7210 */ /* 0x001fc40007f1e0ff */
[----:B------:R-:W-:-:S03]  /*1e80*/  IADD3 R28, P1, PT, R18, R25, RZ ;  /* 0x00000019121c7210 */ /* 0x000fc60007f3e0ff */
[--C-:B------:R-:W-:Y:S01]  /*1e90*/  IMAD.X R13, R21, 0x1, R3.reuse, P0 ;  /* 0x00000001150d7824 */ /* 0x100fe200000e0603 */
[-C--:B------:R-:W-:Y:S01]  /*1ea0*/  IADD3 R22, P0, PT, R12, R25.reuse, RZ ;  /* 0x000000190c167210 */ /* 0x080fe20007f1e0ff */
[----:B------:R-:W-:Y:S01]  /*1eb0*/  IMAD.X R29, R19, 0x1, R3, P1 ;  /* 0x00000001131d7824 */ /* 0x000fe200008e0603 */
[----:B-1----:R-:W-:-:S04]  /*1ec0*/  IADD3 R20, P1, PT, R28, R25, RZ ;  /* 0x000000191c147210 */ /* 0x002fc80007f3e0ff */
[----:B------:R-:W-:Y:S02]  /*1ed0*/  IADD3.X R21, PT, PT, R29, R3, RZ, P1, !PT ;  /* 0x000000031d157210 */ /* 0x000fe40000ffe4ff */
[----:B------:R-:W-:Y:S01]  /*1ee0*/  IADD3 R18, P1, PT, R20, R25, RZ ;  /* 0x0000001914127210 */ /* 0x000fe20007f3e0ff */
[----:B-----5:R-:W-:Y:S01]  /*1ef0*/  FFMA R19, R4, R27, R23 ;  /* 0x0000001b04137223 */ /* 0x020fe20000000017 */
[----:B------:R-:W-:Y:S01]  /*1f00*/  IMAD.X R23, R13, 0x1, R3, P0 ;  /* 0x000000010d177824 */ /* 0x000fe200000e0603 */
[----:B------:R0:W4:Y:S04]  /*1f10*/  LDG.E R4, desc[UR10][R12.64] ;  /* 0x0000000a0c047981 */ /* 0x000128000c1e1900 */
[----:B------:R2:W4:Y:S01]  /*1f20*/  LDG.E R27, desc[UR10][R28.64] ;  /* 0x0000000a1c1b7981 */ /* 0x000522000c1e1900 */
[----:B0-----:R-:W-:Y:S01]  /*1f30*/  IADD3 R12, P0, PT, R22, R25, RZ ;  /* 0x00000019160c7210 */ /* 0x001fe20007f1e0ff */
[----:B--2---:R-:W-:-:S02]  /*1f40*/  FFMA R29, R26, R17, R19 ;  /* 0x000000111a1d7223 */ /* 0x004fc40000000013 */
[----:B------:R0:W2:Y:S04]  /*1f50*/  LDG.E R17, desc[UR10][R22.64] ;  /* 0x0000000a16117981 */ /* 0x0000a8000c1e1900 */
[----:B------:R1:W2:Y:S01]  /*1f60*/  LDG.E R26, desc[UR10][R20.64] ;  /* 0x0000000a141a7981 */ /* 0x0002a2000c1e1900 */
[--C-:B------:R-:W-:Y:S02]  /*1f70*/  IMAD.X R13, R23, 0x1, R3.reuse, P0 ;  /* 0x00000001170d7824 */ /* 0x100fe400000e0603 */
[----:B------:R-:W-:Y:S02]  /*1f80*/  IMAD.X R19, R21, 0x1, R3, P1 ;  /* 0x0000000115137824 */ /* 0x000fe400008e0603 */
[----:B---3--:R-:W-:Y:S02]  /*1f90*/  FFMA R16, R16, R24, R29 ;  /* 0x0000001810107223 */ /* 0x008fe4000000001d */
[----:B------:R3:W5:Y:S04]  /*1fa0*/  LDG.E R24, desc[UR10][R12.64] ;  /* 0x0000000a0c187981 */ /* 0x000768000c1e1900 */
[----:B------:R4:W5:Y:S01]  /*1fb0*/  LDG.E R29, desc[UR10][R18.64] ;  /* 0x0000000a121d7981 */ /* 0x000962000c1e1900 */
[----:B0-----:R-:W-:-:S02]  /*1fc0*/  IADD3 R22, P0, PT, R12, R25, RZ ;  /* 0x000000190c167210 */ /* 0x001fc40007f1e0ff */
[----:B-1----:R-:W-:-:S03]  /*1fd0*/  IADD3 R20, P1, PT, R18, R25, RZ ;  /* 0x0000001912147210 */ /* 0x002fc60007f3e0ff */
[----:B------:R-:W-:Y:S01]  /*1fe0*/  IMAD.X R23, R13, 0x1, R3, P0 ;  /* 0x000000010d177824 */ /* 0x000fe200000e0603 */
[----:B---3--:R-:W-:Y:S02]  /*1ff0*/  IADD3 R12, P0, PT, R22, R25, RZ ;  /* 0x00000019160c7210 */ /* 0x008fe40007f1e0ff */
[----:B------:R-:W-:-:S03]  /*2000*/  IADD3.X R21, PT, PT, R19, R3, RZ, P1, !PT ;  /* 0x0000000313157210 */ /* 0x000fc60000ffe4ff */
[--C-:B------:R-:W-:Y:S02]  /*2010*/  IMAD.X R13, R23, 0x1, R3.reuse, P0 ;  /* 0x00000001170d7824 */ /* 0x100fe400000e0603 */
[----:B----4-:R-:W-:Y:S01]  /*2020*/  FFMA R18, R4, R27, R16 ;  /* 0x0000001b04127223 */ /* 0x010fe20000000010 */
[-C--:B------:R-:W-:Y:S01]  /*2030*/  IADD3 R16, P1, PT, R20, R25.reuse, RZ ;  /* 0x0000001914107210 */ /* 0x080fe20007f3e0ff */
[----:B------:R0:W3:Y:S04]  /*2040*/  LDG.E R4, desc[UR10][R22.64] ;  /* 0x0000000a16047981 */ /* 0x0000e8000c1e1900 */
[----:B------:R1:W3:Y:S01]  /*2050*/  LDG.E R27, desc[UR10][R20.64] ;  /* 0x0000000a141b7981 */ /* 0x0002e2000c1e1900 */
[----:B--2---:R-:W-:Y:S01]  /*2060*/  FFMA R26, R17, R26, R18 ;  /* 0x0000001a111a7223 */ /* 0x004fe20000000012 */
[-C--:B------:R-:W-:Y:S01]  /*2070*/  IADD3 R18, P0, PT, R12, R25.reuse, RZ ;  /* 0x000000190c127210 */ /* 0x080fe20007f1e0ff */
[--C-:B------:R-:W-:Y:S01]  /*2080*/  IMAD.X R17, R21, 0x1, R3.reuse, P1 ;  /* 0x0000000115117824 */ /* 0x100fe200008e0603 */
[----:B0-----:R-:W-:Y:S01]  /*2090*/  IADD3 R22, P1, PT, R16, R25, RZ ;  /* 0x0000001910167210 */ /* 0x001fe20007f3e0ff */
[----:B------:R-:W2:Y:S02]  /*20a0*/  LDG.E R12, desc[UR10][R12.64] ;  /* 0x0000000a0c0c7981 */ /* 0x000ea4000c1e1900 */
[----:B------:R-:W-:Y:S01]  /*20b0*/  IMAD.X R19, R13, 0x1, R3, P0 ;  /* 0x000000010d137824 */ /* 0x000fe200000e0603 */
[----:B------:R-:W-:Y:S01]  /*20c0*/  IADD3.X R23, PT, PT, R17, R3, RZ, P1, !PT ;  /* 0x0000000311177210 */ /* 0x000fe20000ffe4ff */
[----:B------:R-:W2:Y:S01]  /*20d0*/  LDG.E R16, desc[UR10][R16.64] ;  /* 0x0000000a10107981 */ /* 0x000ea2000c1e1900 */
[----:B-----5:R-:W-:-:S03]  /*20e0*/  FFMA R26, R24, R29, R26 ;  /* 0x0000001d181a7223 */ /* 0x020fc6000000001a */
[----:B------:R-:W4:Y:S04]  /*20f0*/  LDG.E R24, desc[UR10][R22.64] ;  /* 0x0000000a16187981 */ /* 0x000f28000c1e1900 */
[----:B------:R0:W4:Y:S01]  /*2100*/  LDG.E R13, desc[UR10][R18.64] ;  /* 0x0000000a120d7981 */ /* 0x000122000c1e1900 */
[----:B------:R-:W-:-:S05]  /*2110*/  IADD3 R28, P0, PT, R18, R25, RZ ;  /* 0x00000019121c7210 */ /* 0x000fca0007f1e0ff */
[----:B------:R-:W-:Y:S01]  /*2120*/  IMAD.X R29, R19, 0x1, R3, P0 ;  /* 0x00000001131d7824 */ /* 0x000fe200000e0603 */
[----:B-1----:R-:W-:-:S04]  /*2130*/  IADD3 R20, P0, PT, R28, R25, RZ ;  /* 0x000000191c147210 */ /* 0x002fc80007f1e0ff */
[----:B------:R-:W5:Y:S01]  /*2140*/  LDG.E R28, desc[UR10][R28.64] ;  /* 0x0000000a1c1c7981 */ /* 0x000f62000c1e1900 */
[----:B------:R-:W-:Y:S01]  /*2150*/  IMAD.X R21, R29, 0x1, R3, P0 ;  /* 0x000000011d157824 */ /* 0x000fe200000e0603 */
[----:B0-----:R-:W-:-:S04]  /*2160*/  IADD3 R18, P0, PT, R22, R25, RZ ;  /* 0x0000001916127210 */ /* 0x001fc80007f1e0ff */
[----:B------:R-:W-:Y:S01]  /*2170*/  IADD3.X R19, PT, PT, R23, R3, RZ, P0, !PT ;  /* 0x0000000317137210 */ /* 0x000fe200007fe4ff */
[----:B------:R0:W5:Y:S01]  /*2180*/  LDG.E R17, desc[UR10][R20.64] ;  /* 0x0000000a14117981 */ /* 0x000162000c1e1900 */
[----:B---3--:R-:W-:Y:S01]  /*2190*/  FFMA R4, R4, R27, R26 ;  /* 0x0000001b04047223 */ /* 0x008fe2000000001a */
[----:B------:R-:W-:-:S05]  /*21a0*/  IADD3 R26, P1, PT, R20, R25, RZ ;  /* 0x00000019141a7210 */ /* 0x000fca0007f3e0ff */
[--C-:B------:R-:W-:Y:S01]  /*21b0*/  IMAD.X R27, R21, 0x1, R3.reuse, P1 ;  /* 0x00000001151b7824 */ /* 0x100fe200008e0603 */
[-C--:B0-----:R-:W-:Y:S01]  /*21c0*/  IADD3 R20, P1, PT, R26, R25.reuse, RZ ;  /* 0x000000191a147210 */ /* 0x081fe20007f3e0ff */
[----:B--2---:R-:W-:Y:S01]  /*21d0*/  FFMA R16, R12, R16, R4 ;  /* 0x000000100c107223 */ /* 0x004fe20000000004 */
[-C--:B------:R-:W-:Y:S02]  /*21e0*/  IADD3 R12, P0, PT, R18, R25.reuse, RZ ;  /* 0x00000019120c7210 */ /* 0x080fe40007f1e0ff */
[----:B------:R0:W2:Y:S01]  /*21f0*/  LDG.E R4, desc[UR10][R26.64] ;  /* 0x0000000a1a047981 */ /* 0x0000a2000c1e1900 */
[----:B----4-:R-:W-:Y:S02]  /*2200*/  FFMA R24, R13, R24, R16 ;  /* 0x000000180d187223 */ /* 0x010fe40000000010 */
[--C-:B------:R-:W-:Y:S01]  /*2210*/  IMAD.X R13, R19, 0x1, R3.reuse, P0 ;  /* 0x00000001130d7824 */ /* 0x100fe200000e0603 */
[-C--:B------:R-:W-:Y:S01]  /*2220*/  IADD3 R22, P0, PT, R12, R25.reuse, RZ ;  /* 0x000000190c167210 */ /* 0x080fe20007f1e0ff */
[----:B------:R-:W5:Y:S04]  /*2230*/  LDG.E R19, desc[UR10][R18.64] ;  /* 0x0000000a12137981 */ /* 0x000f68000c1e1900 */
[--C-:B------:R-:W-:Y:S01]  /*2240*/  IMAD.X R23, R13, 0x1, R3.reuse, P0 ;  /* 0x000000010d177824 */ /* 0x100fe200000e0603 */
[----:B0-----:R-:W-:Y:S01]  /*2250*/  IADD3 R26, P0, PT, R22, R25, RZ ;  /* 0x00000019161a7210 */ /* 0x001fe20007f1e0ff */
[----:B------:R-:W3:Y:S01]  /*2260*/  LDG.E R12, desc[UR10][R12.64] ;  /* 0x0000000a0c0c7981 */ /* 0x000ee2000c1e1900 */
[----:B------:R-:W-:-:S02]  /*2270*/  IMAD.X R21, R27, 0x1, R3, P1 ;  /* 0x000000011b157824 */ /* 0x000fc400008e0603 */
[----:B------:R-:W-:Y:S01]  /*2280*/  IADD3.X R27, PT, PT, R23, R3, RZ, P0, !PT ;  /* 0x00000003171b7210 */ /* 0x000fe200007fe4ff */
[----:B------:R-:W2:Y:S04]  /*2290*/  LDG.E R29, desc[UR10][R22.64] ;  /* 0x0000000a161d7981 */ /* 0x000ea8000c1e1900 */
[----:B------:R-:W4:Y:S04]  /*22a0*/  LDG.E R21, desc[UR10][R20.64] ;  /* 0x0000000a14157981 */ /* 0x000f28000c1e1900 */
[----:B------:R-:W4:Y:S01]  /*22b0*/  LDG.E R26, desc[UR10][R26.64] ;  /* 0x0000000a1a1a7981 */ /* 0x000f22000c1e1900 */
[----:B------:R-:W-:-:S04]  /*22c0*/  UIADD3 UR7, UPT, UPT, UR7, 0x10, URZ ;  /* 0x0000001007077890 */ /* 0x000fc8000fffe0ff */
[----:B------:R-:W-:Y:S02]  /*22d0*/  UISETP.NE.AND UP0, UPT, UR7, URZ, UPT ;  /* 0x000000ff0700728c */ /* 0x000fe4000bf05270 */
[----:B------:R-:W-:Y:S01]  /*22e0*/  UIADD3 UR4, UPT, UPT, UR4, 0x10, URZ ;  /* 0x0000001004047890 */ /* 0x000fe2000fffe0ff */
[----:B-----5:R-:W-:-:S04]  /*22f0*/  FFMA R24, R28, R19, R24 ;  /* 0x000000131c187223 */ /* 0x020fc80000000018 */
[----:B---3--:R-:W-:-:S04]  /*2300*/  FFMA R17, R17, R12, R24 ;  /* 0x0000000c11117223 */ /* 0x008fc80000000018 */
[----:B--2---:R-:W-:-:S04]  /*2310*/  FFMA R4, R4, R29, R17 ;  /* 0x0000001d04047223 */ /* 0x004fc80000000011 */
[----:B----4-:R-:W-:Y:S01]  /*2320*/  FFMA R20, R21, R26, R4 ;  /* 0x0000001a15147223 */ /* 0x010fe20000000004 */
[----:B------:R-:W-:Y:S06]  /*2330*/  BRA.U UP0, `(.L_x_21) ;  /* 0xfffffff900287547 */ /* 0x000fec000b83ffff */
[----:B------:R-:W-:-:S05]  /*2340*/  UMOV UR4, UR5 ;  /* 0x0000000500047c82 */ /* 0x000fca0008000000 */
.L_x_20:
[----:B------:R-:W-:-:S13]  /*2350*/  ISETP.NE.AND P0, PT, R10, RZ, PT ;  /* 0x000000ff0a00720c */ /* 0x000fda0003f05270 */
        /* <DEDUP_REMOVED lines=14> */
[----:B------:R-:W2:Y:S01]  /*2440*/  LDG.E R13, desc[UR10][R22.64] ;  /* 0x0000000a160d7981 */ /* 0x000ea2000c1e1900 */
[-C--:B------:R-:W-:Y:S02]  /*2450*/  IADD3 R26, P1, PT, R22, R19.reuse, RZ ;  /* 0x00000013161a7210 */ /* 0x080fe40007f3e0ff */
[-C--:B------:R-:W-:Y:S02]  /*2460*/  IADD3 R24, P2, PT, R16, R19.reuse, RZ ;  /* 0x0000001310187210 */ /* 0x080fe40007f5e0ff */
[----:B------:R-:W2:Y:S01]  /*2470*/  LDG.E R16, desc[UR10][R16.64] ;  /* 0x0000000a10107981 */ /* 0x000ea2000c1e1900 */
[--C-:B------:R-:W-:Y:S01]  /*2480*/  IMAD.X R27, R23, 0x1, R3.reuse, P1 ;  /* 0x00000001171b7824 */ /* 0x100fe200008e0603 */
[----:B------:R-:W-:Y:S01]  /*2490*/  IADD3 R28, P1, PT, R26, R19, RZ ;  /* 0x000000131a1c7210 */ /* 0x000fe20007f3e0ff */
[----:B------:R-:W-:-:S03]  /*24a0*/  IMAD.X R25, R17, 0x1, R3, P2 ;  /* 0x0000000111197824 */ /* 0x000fc600010e0603 */
[----:B------:R0:W3:Y:S01]  /*24b0*/  LDG.E R18, desc[UR10][R26.64] ;  /* 0x0000000a1a127981 */ /* 0x0000e2000c1e1900 */
[----:B------:R-:W-:-:S03]  /*24c0*/  IADD3.X R29, PT, PT, R27, R3, RZ, P1, !PT ;  /* 0x000000031b1d7210 */ /* 0x000fc60000ffe4ff */
[----:B------:R1:W3:Y:S04]  /*24d0*/  LDG.E R23, desc[UR10][R24.64] ;  /* 0x0000000a18177981 */ /* 0x0002e8000c1e1900 */
[----:B------:R-:W4:Y:S01]  /*24e0*/  LDG.E R4, desc[UR10][R28.64] ;  /* 0x0000000a1c047981 */ /* 0x000f22000c1e1900 */
[----:B0-----:R-:W-:-:S05]  /*24f0*/  IADD3 R26, P2, PT, R24, R19, RZ ;  /* 0x00000013181a7210 */ /* 0x001fca0007f5e0ff */
[----:B------:R-:W-:-:S05]  /*2500*/  IMAD.X R27, R25, 0x1, R3, P2 ;  /* 0x00000001191b7824 */ /* 0x000fca00010e0603 */
[----:B------:R0:W4:Y:S01]  /*2510*/  LDG.E R21, desc[UR10][R26.64] ;  /* 0x0000000a1a157981 */ /* 0x000122000c1e1900 */
[----:B-1----:R-:W-:-:S05]  /*2520*/  IADD3 R24, P1, PT, R28, R19, RZ ;  /* 0x000000131c187210 */ /* 0x002fca0007f3e0ff */
[----:B------:R-:W-:Y:S01]  /*2530*/  IMAD.X R25, R29, 0x1, R3, P1 ;  /* 0x000000011d197824 */ /* 0x000fe200008e0603 */
[-C--:B------:R-:W-:Y:S01]  /*2540*/  IADD3 R12, P2, PT, R24, R19.reuse, RZ ;  /* 0x00000013180c7210 */ /* 0x080fe20007f5e0ff */
[----:B--2---:R-:W-:Y:S01]  /*2550*/  FFMA R20, R13, R16, R20 ;  /* 0x000000100d147223 */ /* 0x004fe20000000014 */
[----:B------:R-:W-:-:S03]  /*2560*/  IADD3 R16, P1, PT, R26, R19, RZ ;  /* 0x000000131a107210 */ /* 0x000fc60007f3e0ff */
[--C-:B------:R-:W-:Y:S01]  /*2570*/  IMAD.X R13, R25, 0x1, R3.reuse, P2 ;  /* 0x00000001190d7824 */ /* 0x100fe200010e0603 */
[----:B------:R-:W-:Y:S01]  /*2580*/  IADD3.X R17, PT, PT, R27, R3, RZ, P1, !PT ;  /* 0x000000031b117210 */ /* 0x000fe20000ffe4ff */
[----:B------:R-:W2:Y:S01]  /*2590*/  LDG.E R25, desc[UR10][R24.64] ;  /* 0x0000000a18197981 */ /* 0x000ea2000c1e1900 */
[-C--:B0-----:R-:W-:Y:S02]  /*25a0*/  IADD3 R26, P1, PT, R16, R19.reuse, RZ ;  /* 0x00000013101a7210 */ /* 0x081fe40007f3e0ff */
[----:B------:R-:W-:Y:S01]  /*25b0*/  IADD3 R28, P2, PT, R12, R19, RZ ;  /* 0x000000130c1c7210 */ /* 0x000fe20007f5e0ff */
[----:B---3--:R-:W-:Y:S01]  /*25c0*/  FFMA R18, R18, R23, R20 ;  /* 0x0000001712127223 */ /* 0x008fe20000000014 */
[----:B------:R0:W3:Y:S01]  /*25d0*/  LDG.E R22, desc[UR10][R12.64] ;  /* 0x0000000a0c167981 */ /* 0x0000e2000c1e1900 */
[--C-:B------:R-:W-:Y:S01]  /*25e0*/  IMAD.X R27, R17, 0x1, R3.reuse, P1 ;  /* 0x00000001111b7824 */ /* 0x100fe200008e0603 */
[-C--:B------:R-:W-:Y:S01]  /*25f0*/  IADD3 R20, P1, PT, R26, R19.reuse, RZ ;  /* 0x000000131a147210 */ /* 0x080fe20007f3e0ff */
[--C-:B------:R-:W-:Y:S01]  /*2600*/  IMAD.X R29, R13, 0x1, R3.reuse, P2 ;  /* 0x000000010d1d7824 */ /* 0x100fe200010e0603 */
[----:B------:R1:W2:Y:S04]  /*2610*/  LDG.E R23, desc[UR10][R16.64] ;  /* 0x0000000a10177981 */ /* 0x0002a8000c1e1900 */
[----:B------:R-:W5:Y:S01]  /*2620*/  LDG.E R24, desc[UR10][R28.64] ;  /* 0x0000000a1c187981 */ /* 0x000f62000c1e1900 */
[----:B0-----:R-:W-:Y:S01]  /*2630*/  IADD3 R12, P2, PT, R28, R19, RZ ;  /* 0x000000131c0c7210 */ /* 0x001fe20007f5e0ff */
[----:B----4-:R-:W-:Y:S01]  /*2640*/  FFMA R4, R4, R21, R18 ;  /* 0x0000001504047223 */ /* 0x010fe20000000012 */
[----:B------:R-:W-:-:S02]  /*2650*/  IMAD.X R21, R27, 0x1, R3, P1 ;  /* 0x000000011b157824 */ /* 0x000fc400008e0603 */
[----:B------:R-:W-:Y:S01]  /*2660*/  IADD3.X R13, PT, PT, R29, R3, RZ, P2, !PT ;  /* 0x000000031d0d7210 */ /* 0x000fe200017fe4ff */
[----:B------:R-:W3:Y:S01]  /*2670*/  LDG.E R27, desc[UR10][R26.64] ;  /* 0x0000000a1a1b7981 */ /* 0x000ee2000c1e1900 */
[----:B-1----:R-:W-:-:S03]  /*2680*/  IADD3 R16, P1, PT, R20, R19, RZ ;  /* 0x0000001314107210 */ /* 0x002fc60007f3e0ff */
[----:B------:R-:W5:Y:S02]  /*2690*/  LDG.E R29, desc[UR10][R20.64] ;  /* 0x0000000a141d7981 */ /* 0x000f64000c1e1900 */
[--C-:B------:R-:W-:Y:S01]  /*26a0*/  IMAD.X R17, R21, 0x1, R3.reuse, P1 ;  /* 0x0000000115117824 */ /* 0x100fe200008e0603 */
[-C--:B------:R-:W-:Y:S01]  /*26b0*/  IADD3 R18, P1, PT, R16, R19.reuse, RZ ;  /* 0x0000001310127210 */ /* 0x080fe20007f3e0ff */
[----:B------:R0:W4:Y:S04]  /*26c0*/  LDG.E R26, desc[UR10][R12.64] ;  /* 0x0000000a0c1a7981 */ /* 0x000128000c1e1900 */
[----:B------:R-:W4:Y:S01]  /*26d0*/  LDG.E R16, desc[UR10][R16.64] ;  /* 0x0000000a10107981 */ /* 0x000f22000c1e1900 */
[----:B0-----:R-:W-:Y:S01]  /*26e0*/  IADD3 R12, P2, PT, R12, R19, RZ ;  /* 0x000000130c0c7210 */ /* 0x001fe20007f5e0ff */
[----:B------:R-:W-:-:S04]  /*26f0*/  IMAD.X R19, R17, 0x1, R3, P1 ;  /* 0x0000000111137824 */ /* 0x000fc800008e0603 */
[----:B------:R-:W-:Y:S01]  /*2700*/  IMAD.X R13, R13, 0x1, R3, P2 ;  /* 0x000000010d0d7824 */ /* 0x000fe200010e0603 */
[----:B------:R-:W4:Y:S04]  /*2710*/  LDG.E R18, desc[UR10][R18.64] ;  /* 0x0000000a12127981 */ /* 0x000f28000c1e1900 */
[----:B------:R-:W4:Y:S01]  /*2720*/  LDG.E R12, desc[UR10][R12.64] ;  /* 0x0000000a0c0c7981 */ /* 0x000f22000c1e1900 */
[----:B------:R-:W-:Y:S01]  /*2730*/  UIADD3 UR4, UPT, UPT, UR4, 0x8, URZ ;  /* 0x0000000804047890 */ /* 0x000fe2000fffe0ff */
[----:B--2---:R-:W-:-:S04]  /*2740*/  FFMA R23, R25, R23, R4 ;  /* 0x0000001719177223 */ /* 0x004fc80000000004 */
[----:B---3--:R-:W-:-:S04]  /*2750*/  FFMA R23, R22, R27, R23 ;  /* 0x0000001b16177223 */ /* 0x008fc80000000017 */
[----:B-----5:R-:W-:-:S04]  /*2760*/  FFMA R23, R24, R29, R23 ;  /* 0x0000001d18177223 */ /* 0x020fc80000000017 */
[----:B----4-:R-:W-:-:S04]  /*2770*/  FFMA R23, R26, R16, R23 ;  /* 0x000000101a177223 */ /* 0x010fc80000000017 */
[----:B------:R-:W-:-:S07]  /*2780*/  FFMA R20, R12, R18, R23 ;  /* 0x000000120c147223 */ /* 0x000fce0000000017 */
.L_x_23:
[----:B------:R-:W-:Y:S05]  /*2790*/  @!P0 BRA `(.L_x_22) ;  /* 0x0000000400108947 */ /* 0x000fea0003800000 */
[----:B------:R-:W-:Y:S02]  /*27a0*/  IADD3 R3, PT, PT, R9, -0x1, RZ ;  /* 0xffffffff09037810 */ /* 0x000fe40007ffe0ff */
[----:B------:R-:W-:Y:S02]  /*27b0*/  ISETP.NE.AND P0, PT, R8, RZ, PT ;  /* 0x000000ff0800720c */ /* 0x000fe40003f05270 */
        /* <DEDUP_REMOVED lines=15> */
[--C-:B------:R-:W-:Y:S01]  /*28b0*/  IMAD.X R27, R17, 0x1, R3.reuse, P1 ;  /* 0x00000001111b7824 */ /* 0x100fe200008e0603 */
[-C--:B------:R-:W-:Y:S01]  /*28c0*/  IADD3 R22, P1, PT, R26, R19.reuse, RZ ;  /* 0x000000131a167210 */ /* 0x080fe20007f3e0ff */
[----:B------:R-:W-:Y:S01]  /*28d0*/  IMAD.X R25, R29, 0x1, R3, P2 ;  /* 0x000000011d197824 */ /* 0x000fe200010e0603 */
[----:B------:R-:W-:-:S02]  /*28e0*/  IADD3 R12, P2, PT, R24, R19, RZ ;  /* 0x00000013180c7210 */ /* 0x000fc40007f5e0ff */
[----:B------:R-:W3:Y:S01]  /*28f0*/  LDG.E R4, desc[UR10][R26.64] ;  /* 0x0000000a1a047981 */ /* 0x000ee2000c1e1900 */
[--C-:B------:R-:W-:Y:S01]  /*2900*/  IMAD.X R23, R27, 0x1, R3.reuse, P1 ;  /* 0x000000011b177824 */ /* 0x100fe200008e0603 */
[----:B0-----:R-:W-:Y:S02]  /*2910*/  IADD3 R16, P1, PT, R22, R19, RZ ;  /* 0x0000001316107210 */ /* 0x001fe40007f3e0ff */
[----:B------:R-:W-:Y:S01]  /*2920*/  IADD3.X R13, PT, PT, R25, R3, RZ, P2, !PT ;  /* 0x00000003190d7210 */ /* 0x000fe200017fe4ff */
[----:B------:R-:W3:Y:S01]  /*2930*/  LDG.E R24, desc[UR10][R24.64] ;  /* 0x0000000a18187981 */ /* 0x000ee2000c1e1900 */
[----:B------:R-:W-:Y:S01]  /*2940*/  IADD3 R18, P2, PT, R12, R19, RZ ;  /* 0x000000130c127210 */ /* 0x000fe20007f5e0ff */
[--C-:B------:R-:W-:Y:S02]  /*2950*/  IMAD.X R17, R23, 0x1, R3.reuse, P1 ;  /* 0x0000000117117824 */ /* 0x100fe400008e0603 */
[----:B------:R-:W4:Y:S02]  /*2960*/  LDG.E R23, desc[UR10][R22.64] ;  /* 0x0000000a16177981 */ /* 0x000f24000c1e1900 */
[----:B------:R-:W-:-:S02]  /*2970*/  IMAD.X R19, R13, 0x1, R3, P2 ;  /* 0x000000010d137824 */ /* 0x000fc400010e0603 */
        /* <DEDUP_REMOVED lines=8> */
.L_x_24:
[----:B------:R-:W-:Y:S05]  /*2a00*/  @!P0 BRA `(.L_x_22) ;  /* 0x0000000000748947 */ /* 0x000fea0003800000 */
[----:B------:R-:W0:Y:S01]  /*2a10*/  LDCU UR5, c[0x0][0x3a8] ;  /* 0x00007500ff0577ac */ /* 0x000e220008000800 */
[----:B------:R-:W1:Y:S08]  /*2a20*/  LDC.64 R16, c[0x0][0x390] ;  /* 0x0000e400ff107b82 */ /* 0x000e700000000a00 */
[----:B------:R-:W2:Y:S01]  /*2a30*/  LDC.64 R12, c[0x0][0x398] ;  /* 0x0000e600ff0c7b82 */ /* 0x000ea20000000a00 */
[----:B0-----:R-:W-:-:S06]  /*2a40*/  UIADD3 UR4, UPT, UPT, UR4, -UR5, URZ ;  /* 0x8000000504047290 */ /* 0x001fcc000fffe0ff */
[----:B------:R-:W-:-:S04]  /*2a50*/  IMAD R3, R0, UR4, R5 ;  /* 0x0000000400037c24 */ /* 0x000fc8000f8e0205 */
[----:B-1----:R-:W-:-:S04]  /*2a60*/  IMAD.WIDE R4, R3, 0x4, R16 ;  /* 0x0000000403047825 */ /* 0x002fc800078e0210 */
[----:B--2---:R-:W-:Y:S02]  /*2a70*/  IMAD.WIDE R12, R3, 0x4, R12 ;  /* 0x00000004030c7825 */ /* 0x004fe400078e020c */
        /* <DEDUP_REMOVED lines=10> */
[--C-:B------:R-:W-:Y:S01]  /*2b20*/  IMAD.X R17, R5, 0x1, R21.reuse, P1 ;  /* 0x0000000105117824 */ /* 0x100fe200008e0615 */
[----:B------:R-:W-:Y:S02]  /*2b30*/  IADD3.X R19, PT, PT, R13, R21, RZ, P2, !PT ;  /* 0x000000150d137210 */ /* 0x000fe400017fe4ff */
[-C--:B------:R-:W-:Y:S02]  /*2b40*/  @P0 IADD3 R12, P1, PT, R16, R3.reuse, RZ ;  /* 0x00000003100c0210 */ /* 0x080fe40007f3e0ff */
[----:B------:R-:W-:Y:S02]  /*2b50*/  @P0 IADD3 R4, P2, PT, R18, R3, RZ ;  /* 0x0000000312040210 */ /* 0x000fe40007f5e0ff */
[----:B------:R-:W2:Y:S01]  /*2b60*/  LDG.E R18, desc[UR10][R18.64] ;  /* 0x0000000a12127981 */ /* 0x000ea2000c1e1900 */
[--C-:B------:R-:W-:Y:S02]  /*2b70*/  @P0 IMAD.X R13, R17, 0x1, R21.reuse, P1 ;  /* 0x00000001110d0824 */ /* 0x100fe400008e0615 */
[----:B------:R-:W-:Y:S01]  /*2b80*/  @P0 IMAD.X R5, R19, 0x1, R21, P2 ;  /* 0x0000000113050824 */ /* 0x000fe200010e0615 */
[----:B------:R-:W2:Y:S04]  /*2b90*/  LDG.E R17, desc[UR10][R16.64] ;  /* 0x0000000a10117981 */ /* 0x000ea8000c1e1900 */
[----:B------:R-:W3:Y:S04]  /*2ba0*/  @P0 LDG.E R13, desc[UR10][R12.64] ;  /* 0x0000000a0c0d0981 */ /* 0x000ee8000c1e1900 */
[----:B------:R-:W3:Y:S01]  /*2bb0*/  @P0 LDG.E R4, desc[UR10][R4.64] ;  /* 0x0000000a04040981 */ /* 0x000ee2000c1e1900 */
[----:B--2---:R-:W-:-:S04]  /*2bc0*/  FFMA R20, R17, R18, R20 ;  /* 0x0000001211147223 */ /* 0x004fc80000000014 */
[----:B---3--:R-:W-:-:S07]  /*2bd0*/  @P0 FFMA R20, R13, R4, R20 ;  /* 0x000000040d140223 */ /* 0x008fce0000000014 */
.L_x_22:
[----:B------:R-:W0:Y:S01]  /*2be0*/  LDCU UR4, c[0x0][0x388] ;  /* 0x00007100ff0477ac */ /* 0x000e220008000800 */
[----:B------:R-:W-:Y:S02]  /*2bf0*/  VIADD R6, R6, 0x1 ;  /* 0x0000000106067836 */ /* 0x000fe40000000000 */
[----:B------:R-:W-:-:S05]  /*2c00*/  IMAD.WIDE R4, R7, 0x4, R14 ;  /* 0x0000000407047825 */ /* 0x000fca00078e020e */
[----:B------:R1:W-:Y:S01]  /*2c10*/  STG.E desc[UR10][R4.64], R20 ;  /* 0x0000001404007986 */ /* 0x0003e2000c10190a */
[----:B0-----:R-:W-:-:S13]  /*2c20*/  ISETP.NE.AND P0, PT, R6, UR4, PT ;  /* 0x0000000406007c0c */ /* 0x001fda000bf05270 */
[----:B-1----:R-:W-:Y:S05]  /*2c30*/  @!P0 EXIT ;  /* 0x000000000000894d */ /* 0x002fea0003800000 */
[----:B------:R-:W-:Y:S05]  /*2c40*/  BRA `(.L_x_25) ;  /* 0xffffffec00387947 */ /* 0x000fea000383ffff */
.L_x_16:
[C---:B------:R-:W-:Y:S01]  /*2c50*/  ISETP.GE.U32.AND P0, PT, R0.reuse, 0x8, PT ;  /* 0x000000080000780c */ /* 0x040fe20003f06070 */
[----:B------:R-:W-:Y:S01]  /*2c60*/  HFMA2 R6, -RZ, RZ, 0, 0 ;  /* 0x00000000ff067431 */ /* 0x000fe200000001ff */
[----:B------:R-:W-:-:S04]  /*2c70*/  LOP3.LUT R8, R0, 0x7, RZ, 0xc0, !PT ;  /* 0x0000000700087812 */ /* 0x000fc800078ec0ff */
[----:B------:R-:W-:-:S07]  /*2c80*/  ISETP.NE.AND P1, PT, R8, RZ, PT ;  /* 0x000000ff0800720c */ /* 0x000fce0003f25270 */
[----:B------:R-:W-:Y:S06]  /*2c90*/  @!P0 BRA `(.L_x_26) ;  /* 0x0000000000448947 */ /* 0x000fec0003800000 */
[----:B------:R-:W-:Y:S01]  /*2ca0*/  LOP3.LUT R6, R0, 0x7ffffff8, RZ, 0xc0, !PT ;  /* 0x7ffffff800067812 */ /* 0x000fe200078ec0ff */
[----:B------:R-:W-:-:S07]  /*2cb0*/  IMAD.MOV.U32 R7, RZ, RZ, RZ ;  /* 0x000000ffff077224 */ /* 0x000fce00078e00ff */
.L_x_27:
[C---:B0-----:R-:W-:Y:S01]  /*2cc0*/  IMAD R3, R7.reuse, 0x80, R11 ;  /* 0x0000008007037824 */ /* 0x041fe200078e020b */
[----:B------:R-:W-:-:S03]  /*2cd0*/  IADD3 R7, PT, PT, R7, 0x8, RZ ;  /* 0x0000000807077810 */ /* 0x000fc60007ffe0ff */
[----:B------:R-:W-:Y:S01]  /*2ce0*/  VIADD R5, R3, 0x80 ;  /* 0x0000008003057836 */ /* 0x000fe20000000000 */
[----:B------:R-:W-:Y:S01]  /*2cf0*/  ISETP.NE.AND P0, PT, R7, R6, PT ;  /* 0x000000060700720c */ /* 0x000fe20003f05270 */
[----:B------:R-:W-:-:S04]  /*2d00*/  IMAD.WIDE.U32 R2, R3, 0x4, R14 ;  /* 0x0000000403027825 */ /* 0x000fc800078e000e */
[----:B------:R-:W-:Y:S01]  /*2d10*/  IMAD.WIDE R4, R5, 0x4, R14 ;  /* 0x0000000405047825 */ /* 0x000fe200078e020e */
[----:B------:R0:W-:Y:S04]  /*2d20*/  STG.E desc[UR10][R2.64], RZ ;  /* 0x000000ff02007986 */ /* 0x0001e8000c10190a */
[----:B------:R0:W-:Y:S04]  /*2d30*/  STG.E desc[UR10][R4.64], RZ ;  /* 0x000000ff04007986 */ /* 0x0001e8000c10190a */
[----:B------:R0:W-:Y:S04]  /*2d40*/  STG.E desc[UR10][R4.64+0x200], RZ ;  /* 0x000200ff04007986 */ /* 0x0001e8000c10190a */
[----:B------:R0:W-:Y:S04]  /*2d50*/  STG.E desc[UR10][R4.64+0x400], RZ ;  /* 0x000400ff04007986 */ /* 0x0001e8000c10190a */
[----:B------:R0:W-:Y:S04]  /*2d60*/  STG.E desc[UR10][R4.64+0x600], RZ ;  /* 0x000600ff04007986 */ /* 0x0001e8000c10190a */
[----:B------:R0:W-:Y:S04]  /*2d70*/  STG.E desc[UR10][R4.64+0x800], RZ ;  /* 0x000800ff04007986 */ /* 0x0001e8000c10190a */
[----:B------:R0:W-:Y:S04]  /*2d80*/  STG.E desc[UR10][R4.64+0xa00], RZ ;  /* 0x000a00ff04007986 */ /* 0x0001e8000c10190a */
[----:B------:R0:W-:Y:S01]  /*2d90*/  STG.E desc[UR10][R4.64+0xc00], RZ ;  /* 0x000c00ff04007986 */ /* 0x0001e2000c10190a */
[----:B------:R-:W-:Y:S05]  /*2da0*/  @P0 BRA `(.L_x_27) ;  /* 0xfffffffc00c40947 */ /* 0x000fea000383ffff */
.L_x_26:
[----:B------:R-:W-:Y:S05]  /*2db0*/  @!P1 EXIT ;  /* 0x000000000000994d */ /* 0x000fea0003800000 */
[----:B------:R-:W-:Y:S02]  /*2dc0*/  ISETP.GE.U32.AND P0, PT, R8, 0x4, PT ;  /* 0x000000040800780c */ /* 0x000fe40003f06070 */
[----:B0-----:R-:W-:-:S04]  /*2dd0*/  LOP3.LUT R4, R0, 0x3, RZ, 0xc0, !PT ;  /* 0x0000000300047812 */ /* 0x001fc800078ec0ff */
[----:B------:R-:W-:-:S07]  /*2de0*/  ISETP.NE.AND P1, PT, R4, RZ, PT ;  /* 0x000000ff0400720c */ /* 0x000fce0003f25270 */
[----:B------:R-:W-:Y:S06]  /*2df0*/  @!P0 BRA `(.L_x_28) ;  /* 0x00000000001c8947 */ /* 0x000fec0003800000 */
[C---:B------:R-:W-:Y:S02]  /*2e00*/  IMAD R3, R6.reuse, 0x80, R11 ;  /* 0x0000008006037824 */ /* 0x040fe400078e020b */
[----:B------:R-:W-:Y:S02]  /*2e10*/  VIADD R6, R6, 0x4 ;  /* 0x0000000406067836 */ /* 0x000fe40000000000 */
[----:B------:R-:W-:-:S05]  /*2e20*/  IMAD.WIDE R2, R3, 0x4, R14 ;  /* 0x0000000403027825 */ /* 0x000fca00078e020e */
[----:B------:R0:W-:Y:S04]  /*2e30*/  STG.E desc[UR10][R2.64], RZ ;  /* 0x000000ff02007986 */ /* 0x0001e8000c10190a */
[----:B------:R0:W-:Y:S04]  /*2e40*/  STG.E desc[UR10][R2.64+0x200], RZ ;  /* 0x000200ff02007986 */ /* 0x0001e8000c10190a */
[----:B------:R0:W-:Y:S04]  /*2e50*/  STG.E desc[UR10][R2.64+0x400], RZ ;  /* 0x000400ff02007986 */ /* 0x0001e8000c10190a */
[----:B------:R0:W-:Y:S02]  /*2e60*/  STG.E desc[UR10][R2.64+0x600], RZ ;  /* 0x000600ff02007986 */ /* 0x0001e4000c10190a */
.L_x_28:
[----:B------:R-:W-:Y:S05]  /*2e70*/  @!P1 EXIT ;  /* 0x000000000000994d */ /* 0x000fea0003800000 */
[----:B------:R-:W-:Y:S02]  /*2e80*/  ISETP.NE.AND P0, PT, R4, 0x1, PT ;  /* 0x000000010400780c */ /* 0x000fe40003f05270 */
[----:B------:R-:W-:-:S04]  /*2e90*/  LOP3.LUT R0, R0, 0x1, RZ, 0xc0, !PT ;  /* 0x0000000100007812 */ /* 0x000fc800078ec0ff */
[----:B------:R-:W-:-:S07]  /*2ea0*/  ISETP.NE.U32.AND P1, PT, R0, 0x1, PT ;  /* 0x000000010000780c */ /* 0x000fce0003f25070 */
[C---:B0-----:R-:W-:Y:S01]  /*2eb0*/  @P0 IMAD R3, R6.reuse, 0x80, R11 ;  /* 0x0000008006030824 */ /* 0x041fe200078e020b */
[----:B------:R-:W-:-:S03]  /*2ec0*/  @P0 IADD3 R6, PT, PT, R6, 0x2, RZ ;  /* 0x0000000206060810 */ /* 0x000fc60007ffe0ff */
[----:B------:R-:W-:-:S05]  /*2ed0*/  @P0 IMAD.WIDE R2, R3, 0x4, R14 ;  /* 0x0000000403020825 */ /* 0x000fca00078e020e */
[----:B------:R0:W-:Y:S04]  /*2ee0*/  @P0 STG.E desc[UR10][R2.64], RZ ;  /* 0x000000ff02000986 */ /* 0x0001e8000c10190a */
[----:B------:R0:W-:Y:S01]  /*2ef0*/  @P0 STG.E desc[UR10][R2.64+0x200], RZ ;  /* 0x000200ff02000986 */ /* 0x0001e2000c10190a */
[----:B------:R-:W-:Y:S05]  /*2f00*/  @P1 EXIT ;  /* 0x000000000000194d */ /* 0x000fea0003800000 */
[----:B------:R-:W-:-:S04]  /*2f10*/  IMAD R11, R6, 0x80, R11 ;  /* 0x00000080060b7824 */ /* 0x000fc800078e020b */
[----:B------:R-:W-:-:S05]  /*2f20*/  IMAD.WIDE R14, R11, 0x4, R14 ;  /* 0x000000040b0e7825 */ /* 0x000fca00078e020e */
[----:B------:R-:W-:Y:S01]  /*2f30*/  STG.E desc[UR10][R14.64], RZ ;  /* 0x000000ff0e007986 */ /* 0x000fe2000c10190a */
[----:B------:R-:W-:Y:S05]  /*2f40*/  EXIT ;  /* 0x000000000000794d */ /* 0x000fea0003800000 */
        .weak           $__internal_0_$__cuda_sm20_div_u64
        .type           $__internal_0_$__cuda_sm20_div_u64,@function
        .size           $__internal_0_$__cuda_sm20_div_u64,(.L_x_63 - $__internal_0_$__cuda_sm20_div_u64)
$__internal_0_$__cuda_sm20_div_u64:
[----:B------:R-:W-:Y:S02]  /*2f50*/  IMAD.U32 R20, RZ, RZ, UR9 ;  /* 0x00000009ff147e24 */ /* 0x000fe4000f8e00ff */
[----:B------:R-:W-:-:S04]  /*2f60*/  IMAD.MOV.U32 R21, RZ, RZ, R3 ;  /* 0x000000ffff157224 */ /* 0x000fc800078e0003 */
[----:B------:R-:W0:Y:S08]  /*2f70*/  I2F.U64.RP R20, R20 ;  /* 0x0000001400147312 */ /* 0x000e300000309000 */
[----:B0-----:R-:W0:Y:S02]  /*2f80*/  MUFU.RCP R13, R20 ;  /* 0x00000014000d7308 */ /* 0x001e240000001000 */
[----:B0-----:R-:W-:-:S06]  /*2f90*/  IADD3 R17, PT, PT, R13, 0x1ffffffe, RZ ;  /* 0x1ffffffe0d117810 */ /* 0x001fcc0007ffe0ff */
[----:B------:R-:W0:Y:S02]  /*2fa0*/  F2I.U64.TRUNC R16, R17 ;  /* 0x0000001100107311 */ /* 0x000e24000020d800 */
[----:B0-----:R-:W-:-:S04]  /*2fb0*/  IMAD.WIDE.U32 R18, R16, UR9, RZ ;  /* 0x0000000910127c25 */ /* 0x001fc8000f8e00ff */
[----:B------:R-:W-:Y:S01]  /*2fc0*/  IMAD R19, R16, R3, R19 ;  /* 0x0000000310137224 */ /* 0x000fe200078e0213 */
[----:B------:R-:W-:-:S03]  /*2fd0*/  IADD3 R13, P0, PT, RZ, -R18, RZ ;  /* 0x80000012ff0d7210 */ /* 0x000fc60007f1e0ff */
[----:B------:R-:W-:Y:S02]  /*2fe0*/  IMAD R19, R17, UR9, R19 ;  /* 0x0000000911137c24 */ /* 0x000fe4000f8e0213 */
[----:B------:R-:W-:-:S04]  /*2ff0*/  IMAD.HI.U32 R18, R16, R13, RZ ;  /* 0x0000000d10127227 */ /* 0x000fc800078e00ff */
[----:B------:R-:W-:Y:S02]  /*3000*/  IMAD.X R23, RZ, RZ, ~R19, P0 ;  /* 0x000000ffff177224 */ /* 0x000fe400000e0e13 */
[----:B------:R-:W-:Y:S02]  /*3010*/  IMAD.MOV.U32 R19, RZ, RZ, R16 ;  /* 0x000000ffff137224 */ /* 0x000fe400078e0010 */
[----:B------:R-:W-:-:S04]  /*3020*/  IMAD.WIDE.U32 R18, P0, R16, R23, R18 ;  /* 0x0000001710127225 */ /* 0x000fc80007800012 */
[C---:B------:R-:W-:Y:S02]  /*3030*/  IMAD R16, R17.reuse, R23, RZ ;  /* 0x0000001711107224 */ /* 0x040fe400078e02ff */
[----:B------:R-:W-:-:S04]  /*3040*/  IMAD.HI.U32 R19, P1, R17, R13, R18 ;  /* 0x0000000d11137227 */ /* 0x000fc80007820012 */
[----:B------:R-:W-:Y:S01]  /*3050*/  IMAD.HI.U32 R13, R17, R23, RZ ;  /* 0x00000017110d7227 */ /* 0x000fe200078e00ff */
[----:B------:R-:W-:-:S03]  /*3060*/  IADD3 R19, P2, PT, R16, R19, RZ ;  /* 0x0000001310137210 */ /* 0x000fc60007f5e0ff */
[----:B------:R-:W-:Y:S02]  /*3070*/  IMAD.X R13, R13, 0x1, R17, P0 ;  /* 0x000000010d0d7824 */ /* 0x000fe400000e0611 */
[----:B------:R-:W-:-:S03]  /*3080*/  IMAD.WIDE.U32 R16, R19, UR9, RZ ;  /* 0x0000000913107c25 */ /* 0x000fc6000f8e00ff */
[----:B------:R-:W-:Y:S01]  /*3090*/  IADD3.X R13, PT, PT, RZ, RZ, R13, P2, P1 ;  /* 0x000000ffff0d7210 */ /* 0x000fe200017e240d */
[----:B------:R-:W-:Y:S01]  /*30a0*/  IMAD R18, R19, R3, R17 ;  /* 0x0000000313127224 */ /* 0x000fe200078e0211 */
[----:B------:R-:W-:-:S03]  /*30b0*/  IADD3 R17, P0, PT, RZ, -R16, RZ ;  /* 0x80000010ff117210 */ /* 0x000fc60007f1e0ff */
[----:B------:R-:W-:Y:S02]  /*30c0*/  IMAD R16, R13, UR9, R18 ;  /* 0x000000090d107c24 */ /* 0x000fe4000f8e0212 */
[----:B------:R-:W-:-:S03]  /*30d0*/  IMAD.HI.U32 R18, R19, R17, RZ ;  /* 0x0000001113127227 */ /* 0x000fc600078e00ff */
[----:B------:R-:W-:-:S05]  /*30e0*/  IADD3.X R16, PT, PT, RZ, ~R16, RZ, P0, !PT ;  /* 0x80000010ff107210 */ /* 0x000fca00007fe4ff */
[----:B------:R-:W-:-:S04]  /*30f0*/  IMAD.WIDE.U32 R18, P0, R19, R16, R18 ;  /* 0x0000001013127225 */ /* 0x000fc80007800012 */
[C---:B------:R-:W-:Y:S02]  /*3100*/  IMAD R20, R13.reuse, R16, RZ ;  /* 0x000000100d147224 */ /* 0x040fe400078e02ff */
[----:B------:R-:W-:-:S04]  /*3110*/  IMAD.HI.U32 R19, P1, R13, R17, R18 ;  /* 0x000000110d137227 */ /* 0x000fc80007820012 */
[----:B------:R-:W-:Y:S01]  /*3120*/  IMAD.HI.U32 R16, R13, R16, RZ ;  /* 0x000000100d107227 */ /* 0x000fe200078e00ff */
[----:B------:R-:W-:-:S03]  /*3130*/  IADD3 R19, P2, PT, R20, R19, RZ ;  /* 0x0000001314137210 */ /* 0x000fc60007f5e0ff */
[----:B------:R-:W-:Y:S02]  /*3140*/  IMAD.X R13, R16, 0x1, R13, P0 ;  /* 0x00000001100d7824 */ /* 0x000fe400000e060d */
[----:B------:R-:W-:-:S03]  /*3150*/  IMAD.HI.U32 R16, R19, R5, RZ ;  /* 0x0000000513107227 */ /* 0x000fc600078e00ff */
[----:B------:R-:W-:Y:S01]  /*3160*/  IADD3.X R13, PT, PT, RZ, RZ, R13, P2, P1 ;  /* 0x000000ffff0d7210 */ /* 0x000fe200017e240d */
[----:B------:R-:W-:Y:S02]  /*3170*/  IMAD.MOV.U32 R17, RZ, RZ, RZ ;  /* 0x000000ffff117224 */ /* 0x000fe400078e00ff */
[----:B------:R-:W-:-:S04]  /*3180*/  IMAD.WIDE.U32 R16, R19, R0, R16 ;  /* 0x0000000013107225 */ /* 0x000fc800078e0010 */
[C---:B------:R-:W-:Y:S02]  /*3190*/  IMAD R19, R13.reuse, R0, RZ ;  /* 0x000000000d137224 */ /* 0x040fe400078e02ff */
[----:B------:R-:W-:-:S04]  /*31a0*/  IMAD.HI.U32 R16, P0, R13, R5, R16 ;  /* 0x000000050d107227 */ /* 0x000fc80007800010 */
[----:B------:R-:W-:Y:S01]  /*31b0*/  IMAD.HI.U32 R18, R13, R0, RZ ;  /* 0x000000000d127227 */ /* 0x000fe200078e00ff */
[----:B------:R-:W-:-:S04]  /*31c0*/  IADD3 R13, P1, PT, R19, R16, RZ ;  /* 0x00000010130d7210 */ /* 0x000fc80007f3e0ff */
[----:B------:R-:W-:Y:S01]  /*31d0*/  IADD3.X R18, PT, PT, R18, RZ, RZ, P0, !PT ;  /* 0x000000ff12127210 */ /* 0x000fe200007fe4ff */
[----:B------:R-:W-:-:S04]  /*31e0*/  IMAD.WIDE.U32 R16, R13, UR9, RZ ;  /* 0x000000090d107c25 */ /* 0x000fc8000f8e00ff */
[----:B------:R-:W-:Y:S01]  /*31f0*/  IMAD.X R18, RZ, RZ, R18, P1 ;  /* 0x000000ffff127224 */ /* 0x000fe200008e0612 */
[----:B------:R-:W-:Y:S01]  /*3200*/  IADD3 R16, P1, PT, -R16, R5, RZ ;  /* 0x0000000510107210 */ /* 0x000fe20007f3e1ff */
[----:B------:R-:W-:-:S03]  /*3210*/  IMAD R17, R13, R3, R17 ;  /* 0x000000030d117224 */ /* 0x000fc600078e0211 */
[----:B------:R-:W-:Y:S01]  /*3220*/  ISETP.GE.U32.AND P0, PT, R16, UR9, PT ;  /* 0x0000000910007c0c */ /* 0x000fe2000bf06070 */
[----:B------:R-:W-:-:S04]  /*3230*/  IMAD R17, R18, UR9, R17 ;  /* 0x0000000912117c24 */ /* 0x000fc8000f8e0211 */
[----:B------:R-:W-:Y:S01]  /*3240*/  IMAD.X R20, R0, 0x1, ~R17, P1 ;  /* 0x0000000100147824 */ /* 0x000fe200008e0e11 */
[----:B------:R-:W-:Y:S01]  /*3250*/  IADD3 R17, P1, PT, R16, -UR9, RZ ;  /* 0x8000000910117c10 */ /* 0x000fe2000ff3e0ff */
[----:B------:R-:W-:-:S03]  /*3260*/  VIADD R0, R13, 0x1 ;  /* 0x000000010d007836 */ /* 0x000fc60000000000 */
[----:B------:R-:W-:Y:S02]  /*3270*/  ISETP.GE.U32.AND.EX P0, PT, R20, R3, PT, P0 ;  /* 0x000000031400720c */ /* 0x000fe40003f06100 */
[----:B------:R-:W-:Y:S02]  /*3280*/  IADD3.X R18, PT, PT, ~R3, R20, RZ, P1, !PT ;  /* 0x0000001403127210 */ /* 0x000fe40000ffe5ff */
[----:B------:R-:W-:Y:S01]  /*3290*/  SEL R16, R17, R16, P0 ;  /* 0x0000001011107207 */ /* 0x000fe20000000000 */
[----:B------:R-:W-:Y:S01]  /*32a0*/  IMAD.MOV.U32 R17, RZ, RZ, 0x0 ;  /* 0x00000000ff117424 */ /* 0x000fe200078e00ff */
[----:B------:R-:W-:Y:S02]  /*32b0*/  SEL R13, R0, R13, P0 ;  /* 0x0000000d000d7207 */ /* 0x000fe40000000000 */
[----:B------:R-:W-:Y:S02]  /*32c0*/  SEL R18, R18, R20, P0 ;  /* 0x0000001412127207 */ /* 0x000fe40000000000 */
[----:B------:R-:W-:Y:S01]  /*32d0*/  ISETP.GE.U32.AND P0, PT, R16, UR9, PT ;  /* 0x0000000910007c0c */ /* 0x000fe2000bf06070 */
[----:B------:R-:W-:Y:S01]  /*32e0*/  VIADD R0, R13, 0x1 ;  /* 0x000000010d007836 */ /* 0x000fe20000000000 */
[----:B------:R-:W-:-:S02]  /*32f0*/  ISETP.NE.U32.AND P1, PT, RZ, UR9, PT ;  /* 0x00000009ff007c0c */ /* 0x000fc4000bf25070 */
[----:B------:R-:W-:Y:S02]  /*3300*/  ISETP.GE.U32.AND.EX P0, PT, R18, R3, PT, P0 ;  /* 0x000000031200720c */ /* 0x000fe40003f06100 */
[----:B------:R-:W-:Y:S02]  /*3310*/  MOV R16, R4 ;  /* 0x0000000400107202 */ /* 0x000fe40000000f00 */
[----:B------:R-:W-:Y:S02]  /*3320*/  ISETP.NE.AND.EX P1, PT, R3, RZ, PT, P1 ;  /* 0x000000ff0300720c */ /* 0x000fe40003f25310 */
[----:B------:R-:W-:-:S04]  /*3330*/  SEL R0, R0, R13, P0 ;  /* 0x0000000d00007207 */ /* 0x000fc80000000000 */
[----:B------:R-:W-:Y:S01]  /*3340*/  SEL R0, R0, 0xffffffff, P1 ;  /* 0xffffffff00007807 */ /* 0x000fe20000800000 */
[----:B------:R-:W-:Y:S06]  /*3350*/  RET.REL.NODEC R16 `(_ZN3cub18CUB_300001_SM_10006detail9transform16transform_kernelINS2_10policy_hubILb1EN4cuda3std3__45tupleIJN6thrust24THRUST_300001_SM_1000_NS17counting_iteratorIiNSA_11use_defaultESC_SC_EEEEEE10policy1000El3mulNSA_6detail15normal_iteratorINSA_10device_ptrIfEEEEJSD_EEEvT0_iT1_T2_DpNS2_10kernel_argIT3_EE) ;  /* 0xffffffcc10287950 */ /* 0x000fec0003c3ffff */
.L_x_29:
[----:B------:R-:W-:-:S00]  /*3360*/  BRA `(.L_x_29) ;  /* 0xfffffffc00fc7947 */ /* 0x000fc0000383ffff */
[----:B------:R-:W-:-:S00]  /*3370*/  NOP ;  /* 0x0000000000007918 */ /* 0x000fc00000000000 */
        /* <DEDUP_REMOVED lines=8> */
.L_x_63:


//--------------------- .text._ZN3cub18CUB_300001_SM_10006detail9transform16transform_kernelINS2_10policy_hubILb1EN4cuda3std3__45tupleIJN6thrust24THRUST_300001_SM_1000_NS17counting_iteratorIiNSA_11use_defaultESC_SC_EEEEEE10policy1000Ei3mulNSA_6detail15normal_iteratorINSA_10device_ptrIfEEEEJSD_EEEvT0_iT1_T2_DpNS2_10kernel_argIT3_EE --------------------------
	.section	.text._ZN3cub18CUB_300001_SM_10006detail9transform16transform_kernelINS2_10policy_hubILb1EN4cuda3std3__45tupleIJN6thrust24THRUST_300001_SM_1000_NS17counting_iteratorIiNSA_11use_defaultESC_SC_EEEEEE10policy1000Ei3mulNSA_6detail15normal_iteratorINSA_10device_ptrIfEEEEJSD_EEEvT0_iT1_T2_DpNS2_10kernel_argIT3_EE,"ax",@progbits
	.align	128
        .global         _ZN3cub18CUB_300001_SM_10006detail9transform16transform_kernelINS2_10policy_hubILb1EN4cuda3std3__45tupleIJN6thrust24THRUST_300001_SM_1000_NS17counting_iteratorIiNSA_11use_defaultESC_SC_EEEEEE10policy1000Ei3mulNSA_6detail15normal_iteratorINSA_10device_ptrIfEEEEJSD_EEEvT0_iT1_T2_DpNS2_10kernel_argIT3_EE
        .type           _ZN3cub18CUB_300001_SM_10006detail9transform16transform_kernelINS2_10policy_hubILb1EN4cuda3std3__45tupleIJN6thrust24THRUST_300001_SM_1000_NS17counting_iteratorIiNSA_11use_defaultESC_SC_EEEEEE10policy1000Ei3mulNSA_6detail15normal_iteratorINSA_10device_ptrIfEEEEJSD_EEEvT0_iT1_T2_DpNS2_10kernel_argIT3_EE,@function
        .size           _ZN3cub18CUB_300001_SM_10006detail9transform16transform_kernelINS2_10policy_hubILb1EN4cuda3std3__45tupleIJN6thrust24THRUST_300001_SM_1000_NS17counting_iteratorIiNSA_11use_defaultESC_SC_EEEEEE10policy1000Ei3mulNSA_6detail15normal_iteratorINSA_10device_ptrIfEEEEJSD_EEEvT0_iT1_T2_DpNS2_10kernel_argIT3_EE,(.L_x_64 - _ZN3cub18CUB_300001_SM_10006detail9transform16transform_kernelINS2_10policy_hubILb1EN4cuda3std3__45tupleIJN6thrust24THRUST_300001_SM_1000_NS17counting_iteratorIiNSA_11use_defaultESC_SC_EEEEEE10policy1000Ei3mulNSA_6detail15normal_iteratorINSA_10device_ptrIfEEEEJSD_EEEvT0_iT1_T2_DpNS2_10kernel_argIT3_EE)
        .other          _ZN3cub18CUB_300001_SM_10006detail9transform16transform_kernelINS2_10policy_hubILb1EN4cuda3std3__45tupleIJN6thrust24THRUST_300001_SM_1000_NS17counting_iteratorIiNSA_11use_defaultESC_SC_EEEEEE10policy1000Ei3mulNSA_6detail15normal_iteratorINSA_10device_ptrIfEEEEJSD_EEEvT0_iT1_T2_DpNS2_10kernel_argIT3_EE,@"STO_CUDA_ENTRY STV_DEFAULT"
_ZN3cub18CUB_300001_SM_10006detail9transform16transform_kernelINS2_10policy_hubILb1EN4cuda3std3__45tupleIJN6thrust24THRUST_300001_SM_1000_NS17counting_iteratorIiNSA_11use_defaultESC_SC_EEEEEE10policy1000Ei3mulNSA_6detail15normal_iteratorINSA_10device_ptrIfEEEEJSD_EEEvT0_iT1_T2_DpNS2_10kernel_argIT3_EE:
.text._ZN3cub18CUB_300001_SM_10006detail9transform16transform_kernelINS2_10policy_hubILb1EN4cuda3std3__45tupleIJN6thrust24THRUST_300001_SM_1000_NS17counting_iteratorIiNSA_11use_defaultESC_SC_EEEEEE10policy1000Ei3mulNSA_6detail15normal_iteratorINSA_10device_ptrIfEEEEJSD_EEEvT0_iT1_T2_DpNS2_10kernel_argIT3_EE:
[----:B------:R-:W-:Y:S08]  /*0000*/  LDC R1, c[0x0][0x37c] ;  /* 0x0000df00ff017b82 */ /* 0x000ff00000000800 */
[----:B------:R-:W0:Y:S01]  /*0010*/  LDC.64 R4, c[0x0][0x380] ;  /* 0x0000e000ff047b82 */ /* 0x000e220000000a00 */
[----:B------:R-:W1:Y:S01]  /*0020*/  LDCU UR5, c[0x0][0x3b0] ;  /* 0x00007600ff0577ac */ /* 0x000e620008000800 */
[----:B------:R-:W2:Y:S06]  /*0030*/  LDCU.64 UR8, c[0x0][0x358] ;  /* 0x00006b00ff0877ac */ /* 0x000eac0008000a00 */
[----:B------:R-:W3:Y:S01]  /*0040*/  S2UR UR4, SR_CTAID.X ;  /* 0x00000000000479c3 */ /* 0x000ee20000002500 */
[----:B------:R-:W4:Y:S07]  /*0050*/  LDCU UR10, c[0x0][0x3a0] ;  /* 0x00007400ff0a77ac */ /* 0x000f2e0008000800 */
[----:B------:R-:W5:Y:S01]  /*0060*/  LDC.64 R12, c[0x0][0x3a8] ;  /* 0x0000ea00ff0c7b82 */ /* 0x000f620000000a00 */
[----:B0-----:R-:W-:-:S04]  /*0070*/  IMAD.SHL.U32 R0, R5, 0x80, RZ ;  /* 0x0000008005007824 */ /* 0x001fc800078e00ff */
[----:B---3--:R-:W-:-:S04]  /*0080*/  IMAD R3, R0, UR4, RZ ;  /* 0x0000000400037c24 */ /* 0x008fc8000f8e02ff */
[----:B------:R-:W-:Y:S02]  /*0090*/  IMAD.IADD R7, R4, 0x1, -R3 ;  /* 0x0000000104077824 */ /* 0x000fe400078e0a03 */
[C---:B-1----:R-:W-:Y:S02]  /*00a0*/  VIADD R2, R3.reuse, UR5 ;  /* 0x0000000503027c36 */ /* 0x042fe40008000000 */
[----:B-----5:R-:W-:Y:S01]  /*00b0*/  IMAD.WIDE R12, R3, 0x4, R12 ;  /* 0x00000004030c7825 */ /* 0x020fe200078e020c */
[CC--:B------:R-:W-:Y:S02]  /*00c0*/  ISETP.GT.AND P0, PT, R0.reuse, R7.reuse, PT ;  /* 0x000000070000720c */ /* 0x0c0fe40003f04270 */
[----:B------:R-:W-:-:S11]  /*00d0*/  VIMNMX R0, PT, PT, R0, R7, PT ;  /* 0x0000000700007248 */ /* 0x000fd60003fe0100 */
[----:B--2-4-:R-:W-:Y:S05]  /*00e0*/  @P0 BRA `(.L_x_30) ;  /* 0x0000001400b40947 */ /* 0x014fea0003800000 */
        /* <DEDUP_REMOVED lines=12> */
.L_x_40:
[----:B------:R-:W-:Y:S01]  /*01b0*/  IMAD R9, R7, 0x80, R0 ;  /* 0x0000008007097824 */ /* 0x000fe200078e0200 */
[----:B------:R-:W-:Y:S03]  /*01c0*/  BSSY.RECONVERGENT B0, `(.L_x_32) ;  /* 0x000001e000007945 */ /* 0x000fe60003800200 */
[----:B------:R-:W-:-:S05]  /*01d0*/  IMAD.IADD R6, R2, 0x1, R9 ;  /* 0x0000000102067824 */ /* 0x000fca00078e0209 */
        /* <DEDUP_REMOVED lines=24> */
.L_x_33:
[----:B------:R-:W-:Y:S01]  /*0360*/  IMAD.U32 R17, RZ, RZ, UR6 ;  /* 0x00000006ff117e24 */ /* 0x000fe2000f8e00ff */
[----:B------:R-:W-:-:S07]  /*0370*/  MOV R8, 0x390 ;  /* 0x0000039000087802 */ /* 0x000fce0000000f00 */
[----:B------:R-:W-:Y:S05]  /*0380*/  CALL.REL.NOINC `($__internal_1_$__cuda_sm20_div_u64) ;  /* 0x00000028009c7944 */ /* 0x000fea0003c00000 */
[----:B------:R-:W-:-:S07]  /*0390*/  IMAD.MOV.U32 R11, RZ, RZ, R14 ;  /* 0x000000ffff0b7224 */ /* 0x000fce00078e000e */
.L_x_34:
[----:B------:R-:W-:Y:S05]  /*03a0*/  BSYNC.RECONVERGENT B0 ;  /* 0x0000000000007941 */ /* 0x000fea0003800200 */
.L_x_32:
[----:B------:R-:W0:Y:S01]  /*03b0*/  LDCU UR5, c[0x0][0x398] ;  /* 0x00007300ff0577ac */ /* 0x000e220008000800 */
[----:B------:R-:W-:Y:S01]  /*03c0*/  MOV R20, RZ ;  /* 0x000000ff00147202 */ /* 0x000fe20000000f00 */
[----:B------:R-:W-:Y:S01]  /*03d0*/  UMOV UR4, URZ ;  /* 0x000000ff00047c82 */ /* 0x000fe20008000000 */
[----:B0-----:R-:W-:-:S09]  /*03e0*/  UISETP.GE.U32.AND UP0, UPT, UR5, 0x10, UPT ;  /* 0x000000100500788c */ /* 0x001fd2000bf06070 */
[----:B------:R-:W-:Y:S05]  /*03f0*/  BRA.U !UP0, `(.L_x_35) ;  /* 0x0000000508f07547 */ /* 0x000fea000b800000 */
[----:B------:R-:W-:Y:S01]  /*0400*/  IMAD.MOV.U32 R20, RZ, RZ, RZ ;  /* 0x000000ffff147224 */ /* 0x000fe200078e00ff */
[--C-:B------:R-:W-:Y:S01]  /*0410*/  SHF.R.S64 R25, RZ, 0x1e, R11.reuse ;  /* 0x0000001eff197819 */ /* 0x100fe2000000100b */
[----:B------:R-:W0:Y:S01]  /*0420*/  LDCU UR11, c[0x0][0x3a0] ;  /* 0x00007400ff0b77ac */ /* 0x000e220008000800 */
[----:B------:R-:W-:Y:S01]  /*0430*/  SHF.R.S32.HI R8, RZ, 0x1e, R11 ;  /* 0x0000001eff087819 */ /* 0x000fe2000001140b */
[----:B------:R-:W-:Y:S01]  /*0440*/  ULOP3.LUT UR5, UR5, 0x7ffffff0, URZ, 0xc0, !UPT ;  /* 0x7ffffff005057892 */ /* 0x000fe2000f8ec0ff */
[----:B------:R-:W-:-:S11]  /*0450*/  UMOV UR4, URZ ;  /* 0x000000ff00047c82 */ /* 0x000fd60008000000 */
.L_x_36:
        /* <DEDUP_REMOVED lines=10> */
[----:B------:R-:W-:-:S04]  /*0500*/  IMAD.X R19, R17, 0x1, R8, P0 ;  /* 0x0000000111137824 */ /* 0x000fc800000e0608 */
[----:B------:R-:W-:Y:S01]  /*0510*/  IMAD.X R29, R15, 0x1, R8, P1 ;  /* 0x000000010f1d7824 */ /* 0x000fe200008e0608 */
[----:B------:R1:W3:Y:S01]  /*0520*/  LDG.E R17, desc[UR8][R18.64] ;  /* 0x0000000812117981 */ /* 0x0002e2000c1e1900 */
[----:B------:R-:W-:-:S03]  /*0530*/  IADD3 R22, P1, PT, R28, R25, RZ ;  /* 0x000000191c167210 */ /* 0x000fc60007f3e0ff */
[----:B------:R-:W3:Y:S01]  /*0540*/  LDG.E R24, desc[UR8][R28.64] ;  /* 0x000000081c187981 */ /* 0x000ee2000c1e1900 */
[----:B------:R-:W-:Y:S01]  /*0550*/  IADD3 R26, P0, PT, R18, R25, RZ ;  /* 0x00000019121a7210 */ /* 0x000fe20007f1e0ff */
[----:B------:R-:W-:-:S03]  /*0560*/  IMAD.X R23, R29, 0x1, R8, P1 ;  /* 0x000000011d177824 */ /* 0x000fc600008e0608 */
[----:B------:R-:W-:-:S05]  /*0570*/  IADD3.X R27, PT, PT, R19, R8, RZ, P0, !PT ;  /* 0x00000008131b7210 */ /* 0x000fca00007fe4ff */
[----:B------:R-:W4:Y:S04]  /*0580*/  LDG.E R16, desc[UR8][R26.64] ;  /* 0x000000081a107981 */ /* 0x000f28000c1e1900 */
[----:B------:R5:W4:Y:S01]  /*0590*/  LDG.E R29, desc[UR8][R22.64] ;  /* 0x00000008161d7981 */ /* 0x000b22000c1e1900 */
[-C--:B0-----:R-:W-:Y:S02]  /*05a0*/  IADD3 R14, P0, PT, R26, R25.reuse, RZ ;  /* 0x000000191a0e7210 */ /* 0x081fe40007f1e0ff */
[----:B-1----:R-:W-:-:S03]  /*05b0*/  IADD3 R18, P1, PT, R22, R25, RZ ;  /* 0x0000001916127210 */ /* 0x002fc60007f3e0ff */
[--C-:B------:R-:W-:Y:S02]  /*05c0*/  IMAD.X R15, R27, 0x1, R8.reuse, P0 ;  /* 0x000000011b0f7824 */ /* 0x100fe400000e0608 */
[----:B------:R-:W-:Y:S01]  /*05d0*/  IMAD.X R19, R23, 0x1, R8, P1 ;  /* 0x0000000117137824 */ /* 0x000fe200008e0608 */
[----:B-----5:R-:W-:-:S04]  /*05e0*/  IADD3 R22, P1, PT, R18, R25, RZ ;  /* 0x0000001912167210 */ /* 0x020fc80007f3e0ff */
[----:B------:R0:W5:Y:S01]  /*05f0*/  LDG.E R27, desc[UR8][R18.64] ;  /* 0x00000008121b7981 */ /* 0x000162000c1e1900 */
[----:B------:R-:W-:Y:S01]  /*0600*/  IMAD.X R23, R19, 0x1, R8, P1 ;  /* 0x0000000113177824 */ /* 0x000fe200008e0608 */
[----:B0-----:R-:W-:-:S05]  /*0610*/  IADD3 R18, P1, PT, R22, R25, RZ ;  /* 0x0000001916127210 */ /* 0x001fca0007f3e0ff */
[----:B------:R-:W-:Y:S02]  /*0620*/  IMAD.X R19, R23, 0x1, R8, P1 ;  /* 0x0000000117137824 */ /* 0x000fe400008e0608 */
[----:B--2---:R-:W-:Y:S02]  /*0630*/  FFMA R20, R10, R21, R20 ;  /* 0x000000150a147223 */ /* 0x004fe40000000014 */
[----:B------:R0:W5:Y:S02]  /*0640*/  LDG.E R10, desc[UR8][R14.64] ;  /* 0x000000080e0a7981 */ /* 0x000164000c1e1900 */
[----:B0-----:R-:W-:-:S04]  /*0650*/  IADD3 R14, P0, PT, R14, R25, RZ ;  /* 0x000000190e0e7210 */ /* 0x001fc80007f1e0ff */
[----:B------:R-:W-:Y:S01]  /*0660*/  IADD3.X R15, PT, PT, R15, R8, RZ, P0, !PT ;  /* 0x000000080f0f7210 */ /* 0x000fe200007fe4ff */
[----:B---3--:R-:W-:Y:S01]  /*0670*/  FFMA R24, R17, R24, R20 ;  /* 0x0000001811187223 */ /* 0x008fe20000000014 */
[----:B------:R-:W-:Y:S01]  /*0680*/  IADD3 R20, P0, PT, R14, R25, RZ ;  /* 0x000000190e147210 */ /* 0x000fe20007f1e0ff */
[----:B------:R4:W2:Y:S04]  /*0690*/  LDG.E R17, desc[UR8][R22.64] ;  /* 0x0000000816117981 */ /* 0x0008a8000c1e1900 */
[----:B------:R0:W2:Y:S01]  /*06a0*/  LDG.E R26, desc[UR8][R14.64] ;  /* 0x000000080e1a7981 */ /* 0x0000a2000c1e1900 */
[----:B------:R-:W-:Y:S02]  /*06b0*/  IMAD.X R21, R15, 0x1, R8, P0 ;  /* 0x000000010f157824 */ /* 0x000fe400000e0608 */
[----:B----4-:R-:W-:-:S03]  /*06c0*/  FFMA R23, R16, R29, R24 ;  /* 0x0000001d10177223 */ /* 0x010fc60000000018 */
[----:B------:R1:W3:Y:S04]  /*06d0*/  LDG.E R16, desc[UR8][R20.64] ;  /* 0x0000000814107981 */ /* 0x0002e8000c1e1900 */
[----:B------:R4:W3:Y:S01]  /*06e0*/  LDG.E R24, desc[UR8][R18.64] ;  /* 0x0000000812187981 */ /* 0x0008e2000c1e1900 */
[-C--:B------:R-:W-:Y:S02]  /*06f0*/  IADD3 R28, P1, PT, R18, R25.reuse, RZ ;  /* 0x00000019121c7210 */ /* 0x080fe40007f3e0ff */
[----:B0-----:R-:W-:-:S03]  /*0700*/  IADD3 R14, P0, PT, R20, R25, RZ ;  /* 0x00000019140e7210 */ /* 0x001fc60007f1e0ff */
[----:B------:R-:W-:Y:S01]  /*0710*/  IMAD.X R29, R19, 0x1, R8, P1 ;  /* 0x00000001131d7824 */ /* 0x000fe200008e0608 */
[----:B------:R-:W-:Y:S02]  /*0720*/  IADD3.X R15, PT, PT, R21, R8, RZ, P0, !PT ;  /* 0x00000008150f7210 */ /* 0x000fe400007fe4ff */
[-C--:B------:R-:W-:Y:S02]  /*0730*/  IADD3 R22, P0, PT, R14, R25.reuse, RZ ;  /* 0x000000190e167210 */ /* 0x080fe40007f1e0ff */
[----:B-1----:R-:W-:-:S05]  /*0740*/  IADD3 R20, P1, PT, R28, R25, RZ ;  /* 0x000000191c147210 */ /* 0x002fca0007f3e0ff */
[--C-:B------:R-:W-:Y:S01]  /*0750*/  IMAD.X R21, R29, 0x1, R8.reuse, P1 ;  /* 0x000000011d157824 */ /* 0x100fe200008e0608 */
[----:B----4-:R-:W-:Y:S01]  /*0760*/  IADD3 R18, P1, PT, R20, R25, RZ ;  /* 0x0000001914127210 */ /* 0x010fe20007f3e0ff */
[----:B-----5:R-:W-:Y:S01]  /*0770*/  FFMA R19, R10, R27, R23 ;  /* 0x0000001b0a137223 */ /* 0x020fe20000000017 */
[----:B------:R-:W-:Y:S01]  /*0780*/  IMAD.X R23, R15, 0x1, R8, P0 ;  /* 0x000000010f177824 */ /* 0x000fe200000e0608 */
[----:B------:R0:W4:Y:S04]  /*0790*/  LDG.E R10, desc[UR8][R14.64] ;  /* 0x000000080e0a7981 */ /* 0x000128000c1e1900 */
[----:B------:R2:W4:Y:S01]  /*07a0*/  LDG.E R27, desc[UR8][R28.64] ;  /* 0x000000081c1b7981 */ /* 0x000522000c1e1900 */
[----:B0-----:R-:W-:Y:S01]  /*07b0*/  IADD3 R14, P0, PT, R22, R25, RZ ;  /* 0x00000019160e7210 */ /* 0x001fe20007f1e0ff */
[----:B--2---:R-:W-:-:S02]  /*07c0*/  FFMA R29, R26, R17, R19 ;  /* 0x000000111a1d7223 */ /* 0x004fc40000000013 */
[----:B------:R-:W2:Y:S04]  /*07d0*/  LDG.E R17, desc[UR8][R22.64] ;  /* 0x0000000816117981 */ /* 0x000ea8000c1e1900 */
[----:B------:R0:W2:Y:S01]  /*07e0*/  LDG.E R26, desc[UR8][R20.64] ;  /* 0x00000008141a7981 */ /* 0x0000a2000c1e1900 */
[----:B------:R-:W-:Y:S01]  /*07f0*/  IADD3.X R15, PT, PT, R23, R8, RZ, P0, !PT ;  /* 0x00000008170f7210 */ /* 0x000fe200007fe4ff */
[----:B------:R-:W-:Y:S02]  /*0800*/  IMAD.X R19, R21, 0x1, R8, P1 ;  /* 0x0000000115137824 */ /* 0x000fe400008e0608 */
[----:B---3--:R-:W-:Y:S02]  /*0810*/  FFMA R16, R16, R24, R29 ;  /* 0x0000001810107223 */ /* 0x008fe4000000001d */
[----:B------:R1:W3:Y:S04]  /*0820*/  LDG.E R24, desc[UR8][R14.64] ;  /* 0x000000080e187981 */ /* 0x0002e8000c1e1900 */
[----:B------:R4:W3:Y:S01]  /*0830*/  LDG.E R29, desc[UR8][R18.64] ;  /* 0x00000008121d7981 */ /* 0x0008e2000c1e1900 */
[----:B0-----:R-:W-:-:S02]  /*0840*/  IADD3 R20, P1, PT, R18, R25, RZ ;  /* 0x0000001912147210 */ /* 0x001fc40007f3e0ff */
[----:B------:R-:W-:-:S03]  /*0850*/  IADD3 R22, P0, PT, R14, R25, RZ ;  /* 0x000000190e167210 */ /* 0x000fc60007f1e0ff */
[--C-:B------:R-:W-:Y:S02]  /*0860*/  IMAD.X R21, R19, 0x1, R8.reuse, P1 ;  /* 0x0000000113157824 */ /* 0x100fe400008e0608 */
[----:B------:R-:W-:Y:S01]  /*0870*/  IMAD.X R23, R15, 0x1, R8, P0 ;  /* 0x000000010f177824 */ /* 0x000fe200000e0608 */
[----:B-1----:R-:W-:-:S04]  /*0880*/  IADD3 R14, P0, PT, R22, R25, RZ ;  /* 0x00000019160e7210 */ /* 0x002fc80007f1e0ff */
[----:B------:R-:W-:Y:S01]  /*0890*/  IADD3.X R15, PT, PT, R23, R8, RZ, P0, !PT ;  /* 0x00000008170f7210 */ /* 0x000fe200007fe4ff */
[----:B----4-:R-:W-:Y:S01]  /*08a0*/  FFMA R18, R10, R27, R16 ;  /* 0x0000001b0a127223 */ /* 0x010fe20000000010 */
[-C--:B------:R-:W-:Y:S01]  /*08b0*/  IADD3 R16, P1, PT, R20, R25.reuse, RZ ;  /* 0x0000001914107210 */ /* 0x080fe20007f3e0ff */
[----:B------:R0:W4:Y:S04]  /*08c0*/  LDG.E R10, desc[UR8][R22.64] ;  /* 0x00000008160a7981 */ /* 0x000128000c1e1900 */
[----:B------:R1:W4:Y:S01]  /*08d0*/  LDG.E R27, desc[UR8][R20.64] ;  /* 0x00000008141b7981 */ /* 0x000322000c1e1900 */
[----:B--2---:R-:W-:Y:S01]  /*08e0*/  FFMA R26, R17, R26, R18 ;  /* 0x0000001a111a7223 */ /* 0x004fe20000000012 */
[----:B------:R-:W-:Y:S01]  /*08f0*/  IMAD.X R17, R21, 0x1, R8, P1 ;  /* 0x0000000115117824 */ /* 0x000fe200008e0608 */
[----:B------:R-:W-:-:S02]  /*0900*/  IADD3 R18, P0, PT, R14, R25, RZ ;  /* 0x000000190e127210 */ /* 0x000fc40007f1e0ff */
[----:B0-----:R-:W-:Y:S01]  /*0910*/  IADD3 R22, P1, PT, R16, R25, RZ ;  /* 0x0000001910167210 */ /* 0x001fe20007f3e0ff */
[----:B------:R-:W2:Y:S02]  /*0920*/  LDG.E R14, desc[UR8][R14.64] ;  /* 0x000000080e0e7981 */ /* 0x000ea4000c1e1900 */
[--C-:B------:R-:W-:Y:S02]  /*0930*/  IMAD.X R19, R15, 0x1, R8.reuse, P0 ;  /* 0x000000010f137824 */ /* 0x100fe400000e0608 */
[----:B------:R-:W-:Y:S01]  /*0940*/  IMAD.X R23, R17, 0x1, R8, P1 ;  /* 0x0000000111177824 */ /* 0x000fe200008e0608 */
[----:B------:R-:W2:Y:S01]  /*0950*/  LDG.E R16, desc[UR8][R16.64] ;  /* 0x0000000810107981 */ /* 0x000ea2000c1e1900 */
[----:B---3--:R-:W-:-:S03]  /*0960*/  FFMA R26, R24, R29, R26 ;  /* 0x0000001d181a7223 */ /* 0x008fc6000000001a */
[----:B------:R-:W3:Y:S04]  /*0970*/  LDG.E R24, desc[UR8][R22.64] ;  /* 0x0000000816187981 */ /* 0x000ee8000c1e1900 */
[----:B------:R0:W3:Y:S01]  /*0980*/  LDG.E R15, desc[UR8][R18.64] ;  /* 0x00000008120f7981 */ /* 0x0000e2000c1e1900 */
[----:B------:R-:W-:-:S04]  /*0990*/  IADD3 R28, P0, PT, R18, R25, RZ ;  /* 0x00000019121c7210 */ /* 0x000fc80007f1e0ff */
[----:B------:R-:W-:Y:S02]  /*09a0*/  IADD3.X R29, PT, PT, R19, R8, RZ, P0, !PT ;  /* 0x00000008131d7210 */ /* 0x000fe400007fe4ff */
[----:B-1----:R-:W-:-:S03]  /*09b0*/  IADD3 R20, P0, PT, R28, R25, RZ ;  /* 0x000000191c147210 */ /* 0x002fc60007f1e0ff */
[----:B------:R-:W5:Y:S02]  /*09c0*/  LDG.E R28, desc[UR8][R28.64] ;  /* 0x000000081c1c7981 */ /* 0x000f64000c1e1900 */
[----:B------:R-:W-:Y:S01]  /*09d0*/  IMAD.X R21, R29, 0x1, R8, P0 ;  /* 0x000000011d157824 */ /* 0x000fe200000e0608 */
[----:B0-----:R-:W-:-:S04]  /*09e0*/  IADD3 R18, P0, PT, R22, R25, RZ ;  /* 0x0000001916127210 */ /* 0x001fc80007f1e0ff */
[----:B------:R0:W5:Y:S01]  /*09f0*/  LDG.E R17, desc[UR8][R20.64] ;  /* 0x0000000814117981 */ /* 0x000162000c1e1900 */
[----:B------:R-:W-:Y:S02]  /*0a00*/  IMAD.X R19, R23, 0x1, R8, P0 ;  /* 0x0000000117137824 */ /* 0x000fe400000e0608 */
[----:B----4-:R-:W-:Y:S01]  /*0a10*/  FFMA R10, R10, R27, R26 ;  /* 0x0000001b0a0a7223 */ /* 0x010fe2000000001a */
[----:B------:R-:W-:-:S05]  /*0a20*/  IADD3 R26, P1, PT, R20, R25, RZ ;  /* 0x00000019141a7210 */ /* 0x000fca0007f3e0ff */
[----:B------:R-:W-:Y:S01]  /*0a30*/  IMAD.X R27, R21, 0x1, R8, P1 ;  /* 0x00000001151b7824 */ /* 0x000fe200008e0608 */
[-C--:B0-----:R-:W-:Y:S01]  /*0a40*/  IADD3 R20, P1, PT, R26, R25.reuse, RZ ;  /* 0x000000191a147210 */ /* 0x081fe20007f3e0ff */
[----:B--2---:R-:W-:Y:S01]  /*0a50*/  FFMA R16, R14, R16, R10 ;  /* 0x000000100e107223 */ /* 0x004fe2000000000a */
[-C--:B------:R-:W-:Y:S02]  /*0a60*/  IADD3 R14, P0, PT, R18, R25.reuse, RZ ;  /* 0x00000019120e7210 */ /* 0x080fe40007f1e0ff */
[----:B------:R0:W2:Y:S01]  /*0a70*/  LDG.E R10, desc[UR8][R26.64] ;  /* 0x000000081a0a7981 */ /* 0x0000a2000c1e1900 */
[----:B---3--:R-:W-:Y:S01]  /*0a80*/  FFMA R24, R15, R24, R16 ;  /* 0x000000180f187223 */ /* 0x008fe20000000010 */
[----:B------:R-:W-:Y:S02]  /*0a90*/  IADD3.X R15, PT, PT, R19, R8, RZ, P0, !PT ;  /* 0x00000008130f7210 */ /* 0x000fe400007fe4ff */
[-C--:B------:R-:W-:Y:S01]  /*0aa0*/  IADD3 R22, P0, PT, R14, R25.reuse, RZ ;  /* 0x000000190e167210 */ /* 0x080fe20007f1e0ff */
[----:B------:R-:W5:Y:S04]  /*0ab0*/  LDG.E R19, desc[UR8][R18.64] ;  /* 0x0000000812137981 */ /* 0x000f68000c1e1900 */
[--C-:B------:R-:W-:Y:S01]  /*0ac0*/  IMAD.X R23, R15, 0x1, R8.reuse, P0 ;  /* 0x000000010f177824 */ /* 0x100fe200000e0608 */
[----:B0-----:R-:W-:Y:S01]  /*0ad0*/  IADD3 R26, P0, PT, R22, R25, RZ ;  /* 0x00000019161a7210 */ /* 0x001fe20007f1e0ff */
[----:B------:R-:W3:Y:S01]  /*0ae0*/  LDG.E R14, desc[UR8][R14.64] ;  /* 0x000000080e0e7981 */ /* 0x000ee2000c1e1900 */
[----:B------:R-:W-:-:S03]  /*0af0*/  IMAD.X R21, R27, 0x1, R8, P1 ;  /* 0x000000011b157824 */ /* 0x000fc600008e0608 */
[----:B------:R-:W-:Y:S01]  /*0b00*/  IMAD.X R27, R23, 0x1, R8, P0 ;  /* 0x00000001171b7824 */ /* 0x000fe200000e0608 */
[----:B------:R-:W2:Y:S04]  /*0b10*/  LDG.E R29, desc[UR8][R22.64] ;  /* 0x00000008161d7981 */ /* 0x000ea8000c1e1900 */
[----:B------:R-:W4:Y:S04]  /*0b20*/  LDG.E R21, desc[UR8][R20.64] ;  /* 0x0000000814157981 */ /* 0x000f28000c1e1900 */
[----:B------:R-:W4:Y:S01]  /*0b30*/  LDG.E R26, desc[UR8][R26.64] ;  /* 0x000000081a1a7981 */ /* 0x000f22000c1e1900 */
[----:B------:R-:W-:-:S04]  /*0b40*/  UIADD3 UR4, UPT, UPT, UR4, 0x10, URZ ;  /* 0x0000001004047890 */ /* 0x000fc8000fffe0ff */
[----:B------:R-:W-:Y:S01]  /*0b50*/  UISETP.NE.AND UP0, UPT, UR4, UR5, UPT ;  /* 0x000000050400728c */ /* 0x000fe2000bf05270 */
[----:B-----5:R-:W-:-:S04]  /*0b60*/  FFMA R24, R28, R19, R24 ;  /* 0x000000131c187223 */ /* 0x020fc80000000018 */
[----:B---3--:R-:W-:-:S04]  /*0b70*/  FFMA R17, R17, R14, R24 ;  /* 0x0000000e11117223 */ /* 0x008fc80000000018 */
[----:B--2---:R-:W-:-:S04]  /*0b80*/  FFMA R10, R10, R29, R17 ;  /* 0x0000001d0a0a7223 */ /* 0x004fc80000000011 */
[----:B----4-:R-:W-:Y:S01]  /*0b90*/  FFMA R20, R21, R26, R10 ;  /* 0x0000001a15147223 */ /* 0x010fe2000000000a */
[----:B------:R-:W-:Y:S06]  /*0ba0*/  BRA.U UP0, `(.L_x_36) ;  /* 0xfffffff9002c7547 */ /* 0x000fec000b83ffff */
[----:B------:R-:W-:-:S05]  /*0bb0*/  UMOV UR4, UR5 ;  /* 0x0000000500047c82 */ /* 0x000fca0008000000 */
.L_x_35:
[----:B------:R-:W-:-:S13]  /*0bc0*/  ISETP.NE.AND P0, PT, R3, RZ, PT ;  /* 0x000000ff0300720c */ /* 0x000fda0003f05270 */
[----:B------:R-:W-:Y:S05]  /*0bd0*/  @!P0 BRA `(.L_x_37) ;  /* 0x00000008001c8947 */ /* 0x000fea0003800000 */
[----:B------:R-:W-:Y:S02]  /*0be0*/  IADD3 R8, PT, PT, R3, -0x1, RZ ;  /* 0xffffffff03087810 */ /* 0x000fe40007ffe0ff */
[----:B------:R-:W-:Y:S02]  /*0bf0*/  ISETP.NE.AND P0, PT, R4, RZ, PT ;  /* 0x000000ff0400720c */ /* 0x000fe40003f05270 */
[----:B------:R-:W-:-:S13]  /*0c00*/  ISETP.GE.U32.AND P1, PT, R8, 0x7, PT ;  /* 0x000000070800780c */ /* 0x000fda0003f26070 */
[----:B------:R-:W-:Y:S05]  /*0c10*/  @!P1 BRA `(.L_x_38) ;  /* 0x0000000000f89947 */ /* 0x000fea0003800000 */
[----:B------:R-:W0:Y:S01]  /*0c20*/  LDCU UR5, c[0x0][0x3a0] ;  /* 0x00007400ff0577ac */ /* 0x000e220008000800 */
[----:B------:R-:W1:Y:S01]  /*0c30*/  LDC.64 R22, c[0x0][0x388] ;  /* 0x0000e200ff167b82 */ /* 0x000e620000000a00 */
[--C-:B------:R-:W-:Y:S02]  /*0c40*/  SHF.R.S64 R19, RZ, 0x1e, R11.reuse ;  /* 0x0000001eff137819 */ /* 0x100fe4000000100b */
[----:B------:R-:W-:-:S05]  /*0c50*/  SHF.R.S32.HI R8, RZ, 0x1e, R11 ;  /* 0x0000001eff087819 */ /* 0x000fca000001140b */
[----:B------:R-:W2:Y:S01]  /*0c60*/  LDC.64 R16, c[0x0][0x390] ;  /* 0x0000e400ff107b82 */ /* 0x000ea20000000a00 */
[----:B0-----:R-:W-:-:S06]  /*0c70*/  UIADD3 UR5, UPT, UPT, UR4, -UR5, URZ ;  /* 0x8000000504057290 */ /* 0x001fcc000fffe0ff */
[----:B------:R-:W-:-:S04]  /*0c80*/  IMAD R15, R11, UR5, R6 ;  /* 0x000000050b0f7c24 */ /* 0x000fc8000f8e0206 */
[----:B-1----:R-:W-:-:S04]  /*0c90*/  IMAD.WIDE R22, R15, 0x4, R22 ;  /* 0x000000040f167825 */ /* 0x002fc800078e0216 */
[----:B--2---:R-:W-:Y:S01]  /*0ca0*/  IMAD.WIDE R16, R15, 0x4, R16 ;  /* 0x000000040f107825 */ /* 0x004fe200078e0210 */
[-C--:B------:R-:W-:Y:S01]  /*0cb0*/  IADD3 R26, P1, PT, R22, R19.reuse, RZ ;  /* 0x00000013161a7210 */ /* 0x080fe20007f3e0ff */
[----:B------:R-:W2:Y:S01]  /*0cc0*/  LDG.E R15, desc[UR8][R22.64] ;  /* 0x00000008160f7981 */ /* 0x000ea2000c1e1900 */
[----:B------:R-:W-:-:S03]  /*0cd0*/  IADD3 R24, P2, PT, R16, R19, RZ ;  /* 0x0000001310187210 */ /* 0x000fc60007f5e0ff */
[--C-:B------:R-:W-:Y:S01]  /*0ce0*/  IMAD.X R27, R23, 0x1, R8.reuse, P1 ;  /* 0x00000001171b7824 */ /* 0x100fe200008e0608 */
[----:B------:R-:W2:Y:S01]  /*0cf0*/  LDG.E R16, desc[UR8][R16.64] ;  /* 0x0000000810107981 */ /* 0x000ea2000c1e1900 */
[-C--:B------:R-:W-:Y:S01]  /*0d00*/  IADD3 R28, P1, PT, R26, R19.reuse, RZ ;  /* 0x000000131a1c7210 */ /* 0x080fe20007f3e0ff */
[--C-:B------:R-:W-:Y:S02]  /*0d10*/  IMAD.X R25, R17, 0x1, R8.reuse, P2 ;  /* 0x0000000111197824 */ /* 0x100fe400010e0608 */
[----:B------:R0:W3:Y:S02]  /*0d20*/  LDG.E R18, desc[UR8][R26.64] ;  /* 0x000000081a127981 */ /* 0x0000e4000c1e1900 */
[----:B------:R-:W-:Y:S02]  /*0d30*/  IMAD.X R29, R27, 0x1, R8, P1 ;  /* 0x000000011b1d7824 */ /* 0x000fe400008e0608 */
[----:B------:R1:W3:Y:S04]  /*0d40*/  LDG.E R23, desc[UR8][R24.64] ;  /* 0x0000000818177981 */ /* 0x0002e8000c1e1900 */
[----:B------:R4:W5:Y:S01]  /*0d50*/  LDG.E R10, desc[UR8][R28.64] ;  /* 0x000000081c0a7981 */ /* 0x000962000c1e1900 */
[----:B0-----:R-:W-:-:S04]  /*0d60*/  IADD3 R26, P2, PT, R24, R19, RZ ;  /* 0x00000013181a7210 */ /* 0x001fc80007f5e0ff */
[----:B------:R-:W-:-:S05]  /*0d70*/  IADD3.X R27, PT, PT, R25, R8, RZ, P2, !PT ;  /* 0x00000008191b7210 */ /* 0x000fca00017fe4ff */
[----:B------:R0:W5:Y:S01]  /*0d80*/  LDG.E R21, desc[UR8][R26.64] ;  /* 0x000000081a157981 */ /* 0x000162000c1e1900 */
[----:B-1----:R-:W-:-:S05]  /*0d90*/  IADD3 R24, P1, PT, R28, R19, RZ ;  /* 0x000000131c187210 */ /* 0x002fca0007f3e0ff */
[----:B------:R-:W-:Y:S01]  /*0da0*/  IMAD.X R25, R29, 0x1, R8, P1 ;  /* 0x000000011d197824 */ /* 0x000fe200008e0608 */
[-C--:B------:R-:W-:Y:S01]  /*0db0*/  IADD3 R14, P2, PT, R24, R19.reuse, RZ ;  /* 0x00000013180e7210 */ /* 0x080fe20007f5e0ff */
[----:B--2---:R-:W-:Y:S01]  /*0dc0*/  FFMA R20, R15, R16, R20 ;  /* 0x000000100f147223 */ /* 0x004fe20000000014 */
[----:B------:R-:W-:-:S03]  /*0dd0*/  IADD3 R16, P1, PT, R26, R19, RZ ;  /* 0x000000131a107210 */ /* 0x000fc60007f3e0ff */
[--C-:B------:R-:W-:Y:S01]  /*0de0*/  IMAD.X R15, R25, 0x1, R8.reuse, P2 ;  /* 0x00000001190f7824 */ /* 0x100fe200010e0608 */
[-C--:B----4-:R-:W-:Y:S01]  /*0df0*/  IADD3 R28, P2, PT, R14, R19.reuse, RZ ;  /* 0x000000130e1c7210 */ /* 0x090fe20007f5e0ff */
[----:B------:R-:W2:Y:S01]  /*0e00*/  LDG.E R25, desc[UR8][R24.64] ;  /* 0x0000000818197981 */ /* 0x000ea2000c1e1900 */
[----:B------:R-:W-:Y:S01]  /*0e10*/  IMAD.X R17, R27, 0x1, R8, P1 ;  /* 0x000000011b117824 */ /* 0x000fe200008e0608 */
[----:B0-----:R-:W-:Y:S01]  /*0e20*/  IADD3 R26, P1, PT, R16, R19, RZ ;  /* 0x00000013101a7210 */ /* 0x001fe20007f3e0ff */
[----:B---3--:R-:W-:Y:S01]  /*0e30*/  FFMA R18, R18, R23, R20 ;  /* 0x0000001712127223 */ /* 0x008fe20000000014 */
[----:B------:R0:W3:Y:S02]  /*0e40*/  LDG.E R22, desc[UR8][R14.64] ;  /* 0x000000080e167981 */ /* 0x0000e4000c1e1900 */
[----:B------:R-:W-:Y:S01]  /*0e50*/  IADD3.X R27, PT, PT, R17, R8, RZ, P1, !PT ;  /* 0x00000008111b7210 */ /* 0x000fe20000ffe4ff */
[----:B------:R-:W-:Y:S01]  /*0e60*/  IMAD.X R29, R15, 0x1, R8, P2 ;  /* 0x000000010f1d7824 */ /* 0x000fe200010e0608 */
[-C--:B------:R-:W-:Y:S01]  /*0e70*/  IADD3 R20, P1, PT, R26, R19.reuse, RZ ;  /* 0x000000131a147210 */ /* 0x080fe20007f3e0ff */
[----:B------:R1:W2:Y:S04]  /*0e80*/  LDG.E R23, desc[UR8][R16.64] ;  /* 0x0000000810177981 */ /* 0x0002a8000c1e1900 */
[----:B------:R-:W4:Y:S01]  /*0e90*/  LDG.E R24, desc[UR8][R28.64] ;  /* 0x000000081c187981 */ /* 0x000f22000c1e1900 */
[----:B0-----:R-:W-:Y:S01]  /*0ea0*/  IADD3 R14, P2, PT, R28, R19, RZ ;  /* 0x000000131c0e7210 */ /* 0x001fe20007f5e0ff */
[----:B-----5:R-:W-:Y:S01]  /*0eb0*/  FFMA R10, R10, R21, R18 ;  /* 0x000000150a0a7223 */ /* 0x020fe20000000012 */
[----:B------:R-:W-:Y:S01]  /*0ec0*/  IMAD.X R21, R27, 0x1, R8, P1 ;  /* 0x000000011b157824 */ /* 0x000fe200008e0608 */
[----:B-1----:R-:W-:-:S02]  /*0ed0*/  IADD3 R16, P1, PT, R20, R19, RZ ;  /* 0x0000001314107210 */ /* 0x002fc40007f3e0ff */
[--C-:B------:R-:W-:Y:S01]  /*0ee0*/  IMAD.X R15, R29, 0x1, R8.reuse, P2 ;  /* 0x000000011d0f7824 */ /* 0x100fe200010e0608 */
[----:B------:R-:W3:Y:S02]  /*0ef0*/  LDG.E R27, desc[UR8][R26.64] ;  /* 0x000000081a1b7981 */ /* 0x000ee4000c1e1900 */
[--C-:B------:R-:W-:Y:S01]  /*0f00*/  IMAD.X R17, R21, 0x1, R8.reuse, P1 ;  /* 0x0000000115117824 */ /* 0x100fe200008e0608 */
[-C--:B------:R-:W-:Y:S01]  /*0f10*/  IADD3 R18, P1, PT, R16, R19.reuse, RZ ;  /* 0x0000001310127210 */ /* 0x080fe20007f3e0ff */
[----:B------:R-:W4:Y:S04]  /*0f20*/  LDG.E R29, desc[UR8][R20.64] ;  /* 0x00000008141d7981 */ /* 0x000f28000c1e1900 */
[----:B------:R-:W5:Y:S04]  /*0f30*/  LDG.E R16, desc[UR8][R16.64] ;  /* 0x0000000810107981 */ /* 0x000f68000c1e1900 */
[----:B------:R0:W5:Y:S02]  /*0f40*/  LDG.E R26, desc[UR8][R14.64] ;  /* 0x000000080e1a7981 */ /* 0x000164000c1e1900 */
[----:B0-----:R-:W-:Y:S01]  /*0f50*/  IADD3 R14, P2, PT, R14, R19, RZ ;  /* 0x000000130e0e7210 */ /* 0x001fe20007f5e0ff */
[----:B------:R-:W-:-:S03]  /*0f60*/  IMAD.X R19, R17, 0x1, R8, P1 ;  /* 0x0000000111137824 */ /* 0x000fc600008e0608 */
[----:B------:R-:W-:Y:S02]  /*0f70*/  IADD3.X R15, PT, PT, R15, R8, RZ, P2, !PT ;  /* 0x000000080f0f7210 */ /* 0x000fe400017fe4ff */
[----:B------:R-:W5:Y:S04]  /*0f80*/  LDG.E R18, desc[UR8][R18.64] ;  /* 0x0000000812127981 */ /* 0x000f68000c1e1900 */
[----:B------:R-:W5:Y:S01]  /*0f90*/  LDG.E R14, desc[UR8][R14.64] ;  /* 0x000000080e0e7981 */ /* 0x000f62000c1e1900 */
[----:B------:R-:W-:Y:S01]  /*0fa0*/  UIADD3 UR4, UPT, UPT, UR4, 0x8, URZ ;  /* 0x0000000804047890 */ /* 0x000fe2000fffe0ff */
[----:B--2---:R-:W-:-:S04]  /*0fb0*/  FFMA R23, R25, R23, R10 ;  /* 0x0000001719177223 */ /* 0x004fc8000000000a */
[----:B---3--:R-:W-:-:S04]  /*0fc0*/  FFMA R23, R22, R27, R23 ;  /* 0x0000001b16177223 */ /* 0x008fc80000000017 */
[----:B----4-:R-:W-:-:S04]  /*0fd0*/  FFMA R23, R24, R29, R23 ;  /* 0x0000001d18177223 */ /* 0x010fc80000000017 */
[----:B-----5:R-:W-:-:S04]  /*0fe0*/  FFMA R23, R26, R16, R23 ;  /* 0x000000101a177223 */ /* 0x020fc80000000017 */
[----:B------:R-:W-:-:S07]  /*0ff0*/  FFMA R20, R14, R18, R23 ;  /* 0x000000120e147223 */ /* 0x000fce0000000017 */
.L_x_38:
        /* <DEDUP_REMOVED lines=16> */
[----:B------:R-:W-:Y:S02]  /*1100*/  IADD3 R24, P2, PT, R28, R17, RZ ;  /* 0x000000111c187210 */ /* 0x000fe40007f5e0ff */
[----:B------:R-:W-:Y:S01]  /*1110*/  IADD3.X R27, PT, PT, R15, R19, RZ, P1, !PT ;  /* 0x000000130f1b7210 */ /* 0x000fe20000ffe4ff */
[----:B------:R-:W2:Y:S01]  /*1120*/  LDG.E R28, desc[UR8][R28.64] ;  /* 0x000000081c1c7981 */ /* 0x000ea2000c1e1900 */
[-C--:B------:R-:W-:Y:S01]  /*1130*/  IADD3 R22, P1, PT, R26, R17.reuse, RZ ;  /* 0x000000111a167210 */ /* 0x080fe20007f3e0ff */
[--C-:B------:R-:W-:Y:S01]  /*1140*/  IMAD.X R25, R29, 0x1, R19.reuse, P2 ;  /* 0x000000011d197824 */ /* 0x100fe200010e0613 */
[-C--:B0-----:R-:W-:Y:S01]  /*1150*/  IADD3 R14, P2, PT, R24, R17.reuse, RZ ;  /* 0x00000011180e7210 */ /* 0x081fe20007f5e0ff */
[----:B------:R-:W3:Y:S02]  /*1160*/  LDG.E R8, desc[UR8][R26.64] ;  /* 0x000000081a087981 */ /* 0x000ee4000c1e1900 */
[----:B------:R-:W-:Y:S01]  /*1170*/  IMAD.X R23, R27, 0x1, R19, P1 ;  /* 0x000000011b177824 */ /* 0x000fe200008e0613 */
[----:B------:R-:W-:-:S02]  /*1180*/  IADD3 R16, P1, PT, R22, R17, RZ ;  /* 0x0000001116107210 */ /* 0x000fc40007f3e0ff */
[----:B------:R-:W-:Y:S01]  /*1190*/  IADD3.X R15, PT, PT, R25, R19, RZ, P2, !PT ;  /* 0x00000013190f7210 */ /* 0x000fe200017fe4ff */
[----:B------:R-:W3:Y:S01]  /*11a0*/  LDG.E R10, desc[UR8][R24.64] ;  /* 0x00000008180a7981 */ /* 0x000ee2000c1e1900 */
[----:B------:R-:W-:Y:S01]  /*11b0*/  IADD3 R18, P2, PT, R14, R17, RZ ;  /* 0x000000110e127210 */ /* 0x000fe20007f5e0ff */
[--C-:B------:R-:W-:Y:S02]  /*11c0*/  IMAD.X R17, R23, 0x1, R19.reuse, P1 ;  /* 0x0000000117117824 */ /* 0x100fe400008e0613 */
[----:B------:R-:W4:Y:S02]  /*11d0*/  LDG.E R23, desc[UR8][R22.64] ;  /* 0x0000000816177981 */ /* 0x000f24000c1e1900 */
[----:B------:R-:W-:Y:S02]  /*11e0*/  IMAD.X R19, R15, 0x1, R19, P2 ;  /* 0x000000010f137824 */ /* 0x000fe400010e0613 */
        /* <DEDUP_REMOVED lines=8> */
.L_x_39:
        /* <DEDUP_REMOVED lines=17> */
[----:B------:R-:W-:Y:S02]  /*1380*/  IADD3 R18, P2, PT, R14, R21, RZ ;  /* 0x000000150e127210 */ /* 0x000fe40007f5e0ff */
[----:B------:R-:W-:-:S03]  /*1390*/  IADD3.X R17, PT, PT, R17, R11, RZ, P1, !PT ;  /* 0x0000000b11117210 */ /* 0x000fc60000ffe4ff */
[-C--:B------:R-:W-:Y:S01]  /*13a0*/  @P0 IADD3 R14, P1, PT, R16, R21.reuse, RZ ;  /* 0x00000015100e0210 */ /* 0x080fe20007f3e0ff */
[----:B------:R-:W-:Y:S01]  /*13b0*/  IMAD.X R19, R15, 0x1, R11, P2 ;  /* 0x000000010f137824 */ /* 0x000fe200010e060b */
[----:B------:R-:W-:-:S03]  /*13c0*/  @P0 IADD3 R10, P2, PT, R18, R21, RZ ;  /* 0x00000015120a0210 */ /* 0x000fc60007f5e0ff */
[----:B------:R-:W-:Y:S01]  /*13d0*/  @P0 IMAD.X R15, R17, 0x1, R11, P1 ;  /* 0x00000001110f0824 */ /* 0x000fe200008e060b */
[----:B------:R-:W-:Y:S01]  /*13e0*/  @P0 IADD3.X R11, PT, PT, R19, R11, RZ, P2, !PT ;  /* 0x0000000b130b0210 */ /* 0x000fe200017fe4ff */
[----:B------:R-:W2:Y:S04]  /*13f0*/  LDG.E R17, desc[UR8][R16.64] ;  /* 0x0000000810117981 */ /* 0x000ea8000c1e1900 */
[----:B------:R-:W2:Y:S04]  /*1400*/  LDG.E R18, desc[UR8][R18.64] ;  /* 0x0000000812127981 */ /* 0x000ea8000c1e1900 */
[----:B------:R-:W3:Y:S04]  /*1410*/  @P0 LDG.E R15, desc[UR8][R14.64] ;  /* 0x000000080e0f0981 */ /* 0x000ee8000c1e1900 */
[----:B------:R-:W3:Y:S01]  /*1420*/  @P0 LDG.E R10, desc[UR8][R10.64] ;  /* 0x000000080a0a0981 */ /* 0x000ee2000c1e1900 */
[----:B--2---:R-:W-:-:S04]  /*1430*/  FFMA R20, R17, R18, R20 ;  /* 0x0000001211147223 */ /* 0x004fc80000000014 */
[----:B---3--:R-:W-:-:S07]  /*1440*/  @P0 FFMA R20, R15, R10, R20 ;  /* 0x0000000a0f140223 */ /* 0x008fce0000000014 */
.L_x_37:
[----:B------:R-:W0:Y:S01]  /*1450*/  LDCU UR4, c[0x0][0x384] ;  /* 0x00007080ff0477ac */ /* 0x000e220008000800 */
[----:B------:R-:W-:Y:S02]  /*1460*/  VIADD R7, R7, 0x1 ;  /* 0x0000000107077836 */ /* 0x000fe40000000000 */
[----:B------:R-:W-:-:S05]  /*1470*/  IMAD.WIDE R8, R9, 0x4, R12 ;  /* 0x0000000409087825 */ /* 0x000fca00078e020c */
[----:B------:R1:W-:Y:S01]  /*1480*/  STG.E desc[UR8][R8.64], R20 ;  /* 0x0000001408007986 */ /* 0x0003e2000c101908 */
[----:B0-----:R-:W-:-:S13]  /*1490*/  ISETP.NE.AND P0, PT, R7, UR4, PT ;  /* 0x0000000407007c0c */ /* 0x001fda000bf05270 */
[----:B-1----:R-:W-:Y:S05]  /*14a0*/  @!P0 EXIT ;  /* 0x000000000000894d */ /* 0x002fea0003800000 */
[----:B------:R-:W-:Y:S05]  /*14b0*/  BRA `(.L_x_40) ;  /* 0xffffffec003c7947 */ /* 0x000fea000383ffff */
.L_x_31:
[C---:B------:R-:W-:Y:S01]  /*14c0*/  ISETP.GE.U32.AND P0, PT, R5.reuse, 0x8, PT ;  /* 0x000000080500780c */ /* 0x040fe20003f06070 */
[----:B------:R-:W-:Y:S01]  /*14d0*/  IMAD.MOV.U32 R9, RZ, RZ, RZ ;  /* 0x000000ffff097224 */ /* 0x000fe200078e00ff */
[----:B------:R-:W-:-:S04]  /*14e0*/  LOP3.LUT R8, R5, 0x7, RZ, 0xc0, !PT ;  /* 0x0000000705087812 */ /* 0x000fc800078ec0ff */
[----:B------:R-:W-:-:S07]  /*14f0*/  ISETP.NE.AND P1, PT, R8, RZ, PT ;  /* 0x000000ff0800720c */ /* 0x000fce0003f25270 */
[----:B------:R-:W-:Y:S06]  /*1500*/  @!P0 BRA `(.L_x_41) ;  /* 0x0000000000448947 */ /* 0x000fec0003800000 */
[----:B------:R-:W-:Y:S01]  /*1510*/  HFMA2 R4, -RZ, RZ, 0, 0 ;  /* 0x00000000ff047431 */ /* 0x000fe200000001ff */
[----:B------:R-:W-:-:S07]  /*1520*/  LOP3.LUT R9, R5, 0x7ffffff8, RZ, 0xc0, !PT ;  /* 0x7ffffff805097812 */ /* 0x000fce00078ec0ff */
.L_x_42:
[C---:B0-----:R-:W-:Y:S01]  /*1530*/  IMAD R3, R4.reuse, 0x80, R0 ;  /* 0x0000008004037824 */ /* 0x041fe200078e0200 */
[----:B------:R-:W-:-:S03]  /*1540*/  IADD3 R4, PT, PT, R4, 0x8, RZ ;  /* 0x0000000804047810 */ /* 0x000fc60007ffe0ff */
[C---:B------:R-:W-:Y:S01]  /*1550*/  VIADD R7, R3.reuse, 0x80 ;  /* 0x0000008003077836 */ /* 0x040fe20000000000 */
        /* <DEDUP_REMOVED lines=12> */
.L_x_41:
[----:B------:R-:W-:Y:S05]  /*1620*/  @!P1 EXIT ;  /* 0x000000000000994d */ /* 0x000fea0003800000 */
[----:B------:R-:W-:Y:S02]  /*1630*/  ISETP.GE.U32.AND P0, PT, R8, 0x4, PT ;  /* 0x000000040800780c */ /* 0x000fe40003f06070 */
[----:B------:R-:W-:-:S04]  /*1640*/  LOP3.LUT R4, R5, 0x3, RZ, 0xc0, !PT ;  /* 0x0000000305047812 */ /* 0x000fc800078ec0ff */
[----:B------:R-:W-:-:S07]  /*1650*/  ISETP.NE.AND P1, PT, R4, RZ, PT ;  /* 0x000000ff0400720c */ /* 0x000fce0003f25270 */
[----:B------:R-:W-:Y:S06]  /*1660*/  @!P0 BRA `(.L_x_43) ;  /* 0x00000000001c8947 */ /* 0x000fec0003800000 */
[C---:B0-----:R-:W-:Y:S02]  /*1670*/  IMAD R3, R9.reuse, 0x80, R0 ;  /* 0x0000008009037824 */ /* 0x041fe400078e0200 */
[----:B------:R-:W-:Y:S02]  /*1680*/  VIADD R9, R9, 0x4 ;  /* 0x0000000409097836 */ /* 0x000fe40000000000 */
[----:B------:R-:W-:-:S05]  /*1690*/  IMAD.WIDE R2, R3, 0x4, R12 ;  /* 0x0000000403027825 */ /* 0x000fca00078e020c */
[----:B------:R1:W-:Y:S04]  /*16a0*/  STG.E desc[UR8][R2.64], RZ ;  /* 0x000000ff02007986 */ /* 0x0003e8000c101908 */
[----:B------:R1:W-:Y:S04]  /*16b0*/  STG.E desc[UR8][R2.64+0x200], RZ ;  /* 0x000200ff02007986 */ /* 0x0003e8000c101908 */
[----:B------:R1:W-:Y:S04]  /*16c0*/  STG.E desc[UR8][R2.64+0x400], RZ ;  /* 0x000400ff02007986 */ /* 0x0003e8000c101908 */
[----:B------:R1:W-:Y:S02]  /*16d0*/  STG.E desc[UR8][R2.64+0x600], RZ ;  /* 0x000600ff02007986 */ /* 0x0003e4000c101908 */
.L_x_43:
[----:B------:R-:W-:Y:S05]  /*16e0*/  @!P1 EXIT ;  /* 0x000000000000994d */ /* 0x000fea0003800000 */
[----:B------:R-:W-:Y:S02]  /*16f0*/  ISETP.NE.AND P0, PT, R4, 0x1, PT ;  /* 0x000000010400780c */ /* 0x000fe40003f05270 */
[----:B------:R-:W-:-:S04]  /*1700*/  LOP3.LUT R5, R5, 0x1, RZ, 0xc0, !PT ;  /* 0x0000000105057812 */ /* 0x000fc800078ec0ff */
[----:B------:R-:W-:-:S07]  /*1710*/  ISETP.NE.U32.AND P1, PT, R5, 0x1, PT ;  /* 0x000000010500780c */ /* 0x000fce0003f25070 */
[C---:B01----:R-:W-:Y:S01]  /*1720*/  @P0 LEA R3, R9.reuse, R0, 0x7 ;  /* 0x0000000009030211 */ /* 0x043fe200078e38ff */
[----:B------:R-:W-:-:S04]  /*1730*/  @P0 VIADD R9, R9, 0x2 ;  /* 0x0000000209090836 */ /* 0x000fc80000000000 */
        /* <DEDUP_REMOVED lines=8> */
.L_x_30:
[----:B------:R-:W-:-:S13]  /*17c0*/  ISETP.GE.AND P0, PT, R5, 0x1, PT ;  /* 0x000000010500780c */ /* 0x000fda0003f06270 */
[----:B------:R-:W-:Y:S05]  /*17d0*/  @!P0 EXIT ;  /* 0x000000000000894d */ /* 0x000fea0003800000 */
[----:B------:R-:W0:Y:S01]  /*17e0*/  LDCU UR4, c[0x0][0x398] ;  /* 0x00007300ff0477ac */ /* 0x000e220008000800 */
[----:B------:R-:W1:Y:S01]  /*17f0*/  S2R R3, SR_TID.X ;  /* 0x0000000000037919 */ /* 0x000e620000002100 */
[----:B0-----:R-:W-:-:S09]  /*1800*/  UISETP.GE.AND UP0, UPT, UR4, 0x1, UPT ;  /* 0x000000010400788c */ /* 0x001fd2000bf06270 */
[----:B------:R-:W-:Y:S05]  /*1810*/  BRA.U !UP0, `(.L_x_44) ;  /* 0x0000001108f07547 */ /* 0x000fea000b800000 */
[----:B------:R-:W0:Y:S01]  /*1820*/  LDCU UR6, c[0x0][0x3a0] ;  /* 0x00007400ff0677ac */ /* 0x000e220008000800 */
[----:B------:R-:W-:Y:S01]  /*1830*/  MOV R4, RZ ;  /* 0x000000ff00047202 */ /* 0x000fe20000000f00 */
[----:B------:R-:W-:Y:S02]  /*1840*/  ULOP3.LUT UR11, UR4, 0xf, URZ, 0xc0, !UPT ;  /* 0x0000000f040b7892 */ /* 0x000fe4000f8ec0ff */
[----:B------:R-:W-:Y:S02]  /*1850*/  ULOP3.LUT UR5, UR4, 0x7, URZ, 0xc0, !UPT ;  /* 0x0000000704057892 */ /* 0x000fe4000f8ec0ff */
[----:B0-----:R-:W-:-:S12]  /*1860*/  USHF.R.S32.HI UR6, URZ, 0x1f, UR6 ;  /* 0x0000001fff067899 */ /* 0x001fd80008011406 */
.L_x_55:
[----:B-1----:R-:W-:Y:S01]  /*1870*/  IMAD R5, R4, 0x80, R3 ;  /* 0x0000008004057824 */ /* 0x002fe200078e0203 */
        /* <DEDUP_REMOVED lines=9> */
[----:B------:R-:W0:Y:S01]  /*1910*/  LDCU UR4, c[0x0][0x3a0] ;  /* 0x00007400ff0477ac */ /* 0x000e220008000800 */
[----:B------:R-:W-:Y:S01]  /*1920*/  IMAD.MOV.U32 R8, RZ, RZ, RZ ;  /* 0x000000ffff087224 */ /* 0x000fe200078e00ff */
[----:B0-----:R-:W0:Y:S01]  /*1930*/  I2F.U32.RP R10, UR4 ;  /* 0x00000004000a7d06 */ /* 0x001e220008209000 */
[----:B------:R-:W-:-:S07]  /*1940*/  ISETP.NE.U32.AND P2, PT, RZ, UR4, PT ;  /* 0x00000004ff007c0c */ /* 0x000fce000bf45070 */
[----:B0-----:R-:W0:Y:S02]  /*1950*/  MUFU.RCP R10, R10 ;  /* 0x0000000a000a7308 */ /* 0x001e240000001000 */
[----:B0-----:R-:W-:-:S06]  /*1960*/  IADD3 R11, PT, PT, R10, 0xffffffe, RZ ;  /* 0x0ffffffe0a0b7810 */ /* 0x001fcc0007ffe0ff */
[----:B------:R-:W0:Y:S02]  /*1970*/  F2I.FTZ.U32.TRUNC.NTZ R9, R11 ;  /* 0x0000000b00097305 */ /* 0x000e24000021f000 */
[----:B0-----:R-:W-:-:S04]  /*1980*/  IMAD.MOV R7, RZ, RZ, -R9 ;  /* 0x000000ffff077224 */ /* 0x001fc800078e0a09 */
        /* <DEDUP_REMOVED lines=9> */
[----:B------:R-:W-:Y:S02]  /*1a20*/  @P1 IADD3 R7, PT, PT, R7, 0x1, RZ ;  /* 0x0000000107071810 */ /* 0x000fe40007ffe0ff */
[----:B------:R-:W-:Y:S01]  /*1a30*/  @!P2 LOP3.LUT R7, RZ, UR4, RZ, 0x33, !PT ;  /* 0x00000004ff07ac12 */ /* 0x000fe2000f8e33ff */
[----:B------:R-:W-:Y:S06]  /*1a40*/  BRA `(.L_x_49) ;  /* 0x0000000000107947 */ /* 0x000fec0003800000 */
.L_x_48:
[----:B------:R-:W-:Y:S01]  /*1a50*/  IMAD.U32 R17, RZ, RZ, UR6 ;  /* 0x00000006ff117e24 */ /* 0x000fe2000f8e00ff */
[----:B------:R-:W-:-:S07]  /*1a60*/  MOV R8, 0x1a80 ;  /* 0x00001a8000087802 */ /* 0x000fce0000000f00 */
[----:B------:R-:W-:Y:S05]  /*1a70*/  CALL.REL.NOINC `($__internal_1_$__cuda_sm20_div_u64) ;  /* 0x0000001000e07944 */ /* 0x000fea0003c00000 */
[----:B------:R-:W-:-:S07]  /*1a80*/  IMAD.MOV.U32 R7, RZ, RZ, R14 ;  /* 0x000000ffff077224 */ /* 0x000fce00078e000e */
.L_x_49:
[----:B------:R-:W-:Y:S05]  /*1a90*/  BSYNC.RECONVERGENT B1 ;  /* 0x0000000000017941 */ /* 0x000fea0003800200 */
.L_x_47:
[----:B------:R-:W0:Y:S01]  /*1aa0*/  LDC R8, c[0x0][0x398] ;  /* 0x0000e600ff087b82 */ /* 0x000e220000000800 */
[----:B------:R-:W-:Y:S02]  /*1ab0*/  HFMA2 R22, -RZ, RZ, 0, 0 ;  /* 0x00000000ff167431 */ /* 0x000fe400000001ff */
[----:B------:R-:W-:Y:S01]  /*1ac0*/  IMAD.MOV.U32 R9, RZ, RZ, RZ ;  /* 0x000000ffff097224 */ /* 0x000fe200078e00ff */
[----:B0-----:R-:W-:-:S13]  /*1ad0*/  ISETP.GE.U32.AND P0, PT, R8, 0x10, PT ;  /* 0x000000100800780c */ /* 0x001fda0003f06070 */
[----:B------:R-:W-:Y:S05]  /*1ae0*/  @!P0 BRA `(.L_x_50) ;  /* 0x0000000400f88947 */ /* 0x000fea0003800000 */
[----:B------:R-:W-:Y:S01]  /*1af0*/  LOP3.LUT R10, R8, 0x7ffffff0, RZ, 0xc0, !PT ;  /* 0x7ffffff0080a7812 */ /* 0x000fe200078ec0ff */
[----:B------:R-:W-:Y:S01]  /*1b00*/  IMAD.MOV.U32 R22, RZ, RZ, RZ ;  /* 0x000000ffff167224 */ /* 0x000fe200078e00ff */
[--C-:B------:R-:W-:Y:S01]  /*1b10*/  SHF.R.S64 R11, RZ, 0x1e, R7.reuse ;  /* 0x0000001eff0b7819 */ /* 0x100fe20000001007 */
[----:B------:R-:W0:Y:S01]  /*1b20*/  LDCU UR12, c[0x0][0x3a0] ;  /* 0x00007400ff0c77ac */ /* 0x000e220008000800 */
[----:B------:R-:W-:Y:S02]  /*1b30*/  SHF.R.S32.HI R23, RZ, 0x1e, R7 ;  /* 0x0000001eff177819 */ /* 0x000fe40000011407 */
[----:B------:R-:W-:Y:S01]  /*1b40*/  IADD3 R9, PT, PT, -R10, RZ, RZ ;  /* 0x000000ff0a097210 */ /* 0x000fe20007ffe1ff */
[----:B------:R-:W-:-:S06]  /*1b50*/  UMOV UR4, URZ ;  /* 0x000000ff00047c82 */ /* 0x000fcc0008000000 */
.L_x_51:
        /* <DEDUP_REMOVED lines=11> */
[----:B------:R-:W-:-:S03]  /*1c10*/  IMAD.X R21, R19, 0x1, R23, P1 ;  /* 0x0000000113157824 */ /* 0x000fc600008e0617 */
[----:B------:R3:W4:Y:S04]  /*1c20*/  LDG.E R26, desc[UR8][R24.64] ;  /* 0x00000008181a7981 */ /* 0x000728000c1e1900 */
[----:B------:R-:W4:Y:S01]  /*1c30*/  LDG.E R28, desc[UR8][R20.64] ;  /* 0x00000008141c7981 */ /* 0x000f22000c1e1900 */
[-C--:B0-----:R-:W-:Y:S02]  /*1c40*/  IADD3 R14, P1, PT, R20, R11.reuse, RZ ;  /* 0x0000000b140e7210 */ /* 0x081fe40007f3e0ff */
[----:B------:R-:W-:-:S03]  /*1c50*/  IADD3 R16, P0, PT, R24, R11, RZ ;  /* 0x0000000b18107210 */ /* 0x000fc60007f1e0ff */
[----:B------:R-:W-:Y:S01]  /*1c60*/  IMAD.X R15, R21, 0x1, R23, P1 ;  /* 0x00000001150f7824 */ /* 0x000fe200008e0617 */
[----:B------:R-:W-:-:S04]  /*1c70*/  IADD3.X R17, PT, PT, R25, R23, RZ, P0, !PT ;  /* 0x0000001719117210 */ /* 0x000fc800007fe4ff */
[----:B------:R0:W5:Y:S04]  /*1c80*/  LDG.E R21, desc[UR8][R14.64] ;  /* 0x000000080e157981 */ /* 0x000168000c1e1900 */
[----:B------:R0:W5:Y:S01]  /*1c90*/  LDG.E R20, desc[UR8][R16.64] ;  /* 0x0000000810147981 */ /* 0x000162000c1e1900 */
[-C--:B-1----:R-:W-:Y:S02]  /*1ca0*/  IADD3 R18, P0, PT, R16, R11.reuse, RZ ;  /* 0x0000000b10127210 */ /* 0x082fe40007f1e0ff */
[----:B---3--:R-:W-:-:S03]  /*1cb0*/  IADD3 R24, P1, PT, R14, R11, RZ ;  /* 0x0000000b0e187210 */ /* 0x008fc60007f3e0ff */
[----:B------:R-:W-:Y:S01]  /*1cc0*/  IMAD.X R19, R17, 0x1, R23, P0 ;  /* 0x0000000111137824 */ /* 0x000fe200000e0617 */
[----:B------:R-:W-:Y:S02]  /*1cd0*/  IADD3.X R25, PT, PT, R15, R23, RZ, P1, !PT ;  /* 0x000000170f197210 */ /* 0x000fe40000ffe4ff */
[-C--:B0-----:R-:W-:Y:S02]  /*1ce0*/  IADD3 R14, P1, PT, R24, R11.reuse, RZ ;  /* 0x0000000b180e7210 */ /* 0x081fe40007f3e0ff */
[----:B------:R-:W-:-:S03]  /*1cf0*/  IADD3 R16, P0, PT, R18, R11, RZ ;  /* 0x0000000b12107210 */ /* 0x000fc60007f1e0ff */
[--C-:B------:R-:W-:Y:S02]  /*1d00*/  IMAD.X R15, R25, 0x1, R23.reuse, P1 ;  /* 0x00000001190f7824 */ /* 0x100fe400008e0617 */
[----:B------:R-:W-:Y:S02]  /*1d10*/  IMAD.X R17, R19, 0x1, R23, P0 ;  /* 0x0000000113117824 */ /* 0x000fe400000e0617 */
[----:B--2---:R-:W-:Y:S02]  /*1d20*/  FFMA R29, R29, R27, R22 ;  /* 0x0000001b1d1d7223 */ /* 0x004fe40000000016 */
[----:B------:R-:W2:Y:S04]  /*1d30*/  LDG.E R27, desc[UR8][R18.64] ;  /* 0x00000008121b7981 */ /* 0x000ea8000c1e1900 */
[----:B------:R4:W2:Y:S02]  /*1d40*/  LDG.E R22, desc[UR8][R24.64] ;  /* 0x0000000818167981 */ /* 0x0008a4000c1e1900 */
[----:B----4-:R-:W-:-:S02]  /*1d50*/  FFMA R24, R26, R28, R29 ;  /* 0x0000001c1a187223 */ /* 0x010fc4000000001d */
[----:B------:R-:W3:Y:S04]  /*1d60*/  LDG.E R25, desc[UR8][R14.64] ;  /* 0x000000080e197981 */ /* 0x000ee8000c1e1900 */
[----:B------:R0:W3:Y:S01]  /*1d70*/  LDG.E R26, desc[UR8][R16.64] ;  /* 0x00000008101a7981 */ /* 0x0000e2000c1e1900 */
[-C--:B------:R-:W-:Y:S02]  /*1d80*/  IADD3 R18, P1, PT, R14, R11.reuse, RZ ;  /* 0x0000000b0e127210 */ /* 0x080fe40007f3e0ff */
[----:B------:R-:W-:-:S03]  /*1d90*/  IADD3 R28, P0, PT, R16, R11, RZ ;  /* 0x0000000b101c7210 */ /* 0x000fc60007f1e0ff */
[----:B------:R-:W-:Y:S01]  /*1da0*/  IMAD.X R19, R15, 0x1, R23, P1 ;  /* 0x000000010f137824 */ /* 0x000fe200008e0617 */
[----:B------:R-:W-:Y:S01]  /*1db0*/  IADD3.X R29, PT, PT, R17, R23, RZ, P0, !PT ;  /* 0x00000017111d7210 */ /* 0x000fe200007fe4ff */
[----:B-----5:R-:W-:-:S03]  /*1dc0*/  FFMA R20, R20, R21, R24 ;  /* 0x0000001514147223 */ /* 0x020fc60000000018 */
[----:B------:R1:W4:Y:S04]  /*1dd0*/  LDG.E R15, desc[UR8][R18.64] ;  /* 0x00000008120f7981 */ /* 0x000328000c1e1900 */
[----:B------:R5:W4:Y:S01]  /*1de0*/  LDG.E R24, desc[UR8][R28.64] ;  /* 0x000000081c187981 */ /* 0x000b22000c1e1900 */
[----:B0-----:R-:W-:-:S04]  /*1df0*/  IADD3 R16, P1, PT, R18, R11, RZ ;  /* 0x0000000b12107210 */ /* 0x001fc80007f3e0ff */
[----:B------:R-:W-:Y:S01]  /*1e00*/  IADD3.X R17, PT, PT, R19, R23, RZ, P1, !PT ;  /* 0x0000001713117210 */ /* 0x000fe20000ffe4ff */
[----:B--2---:R-:W-:Y:S01]  /*1e10*/  FFMA R27, R27, R22, R20 ;  /* 0x000000161b1b7223 */ /* 0x004fe20000000014 */
[----:B------:R-:W-:-:S05]  /*1e20*/  IADD3 R20, P0, PT, R28, R11, RZ ;  /* 0x0000000b1c147210 */ /* 0x000fca0007f1e0ff */
[----:B------:R-:W-:Y:S01]  /*1e30*/  IMAD.X R21, R29, 0x1, R23, P0 ;  /* 0x000000011d157824 */ /* 0x000fe200000e0617 */
[----:B-1----:R-:W-:-:S04]  /*1e40*/  IADD3 R18, P0, PT, R20, R11, RZ ;  /* 0x0000000b14127210 */ /* 0x002fc80007f1e0ff */
[----:B------:R-:W2:Y:S01]  /*1e50*/  LDG.E R20, desc[UR8][R20.64] ;  /* 0x0000000814147981 */ /* 0x000ea2000c1e1900 */
[----:B---3--:R-:W-:Y:S01]  /*1e60*/  FFMA R25, R26, R25, R27 ;  /* 0x000000191a197223 */ /* 0x008fe2000000001b */
[-C--:B------:R-:W-:Y:S01]  /*1e70*/  IADD3 R26, P1, PT, R16, R11.reuse, RZ ;  /* 0x0000000b101a7210 */ /* 0x080fe20007f3e0ff */
[----:B------:R-:W-:Y:S01]  /*1e80*/  IMAD.X R19, R21, 0x1, R23, P0 ;  /* 0x0000000115137824 */ /* 0x000fe200000e0617 */
[----:B-----5:R-:W-:-:S03]  /*1e90*/  IADD3 R28, P0, PT, R18, R11, RZ ;  /* 0x0000000b121c7210 */ /* 0x020fc60007f1e0ff */
[----:B------:R-:W-:Y:S01]  /*1ea0*/  IMAD.X R27, R17, 0x1, R23, P1 ;  /* 0x00000001111b7824 */ /* 0x000fe200008e0617 */
[----:B------:R0:W2:Y:S01]  /*1eb0*/  LDG.E R21, desc[UR8][R16.64] ;  /* 0x0000000810157981 */ /* 0x0000a2000c1e1900 */
[----:B------:R-:W-:-:S03]  /*1ec0*/  IADD3.X R29, PT, PT, R19, R23, RZ, P0, !PT ;  /* 0x00000017131d7210 */ /* 0x000fc600007fe4ff */
[----:B------:R4:W3:Y:S04]  /*1ed0*/  LDG.E R14, desc[UR8][R18.64] ;  /* 0x00000008120e7981 */ /* 0x0008e8000c1e1900 */
[----:B------:R-:W3:Y:S01]  /*1ee0*/  LDG.E R22, desc[UR8][R26.64] ;  /* 0x000000081a167981 */ /* 0x000ee2000c1e1900 */
[----:B0-----:R-:W-:-:S05]  /*1ef0*/  IADD3 R16, P1, PT, R26, R11, RZ ;  /* 0x0000000b1a107210 */ /* 0x001fca0007f3e0ff */
[----:B------:R-:W-:Y:S02]  /*1f00*/  IMAD.X R17, R27, 0x1, R23, P1 ;  /* 0x000000011b117824 */ /* 0x000fe400008e0617 */
[----:B----4-:R-:W-:Y:S02]  /*1f10*/  FFMA R19, R24, R15, R25 ;  /* 0x0000000f18137223 */ /* 0x010fe40000000019 */
[----:B------:R-:W4:Y:S04]  /*1f20*/  LDG.E R15, desc[UR8][R28.64] ;  /* 0x000000081c0f7981 */ /* 0x000f28000c1e1900 */
[----:B------:R3:W4:Y:S01]  /*1f30*/  LDG.E R26, desc[UR8][R16.64] ;  /* 0x00000008101a7981 */ /* 0x000722000c1e1900 */
[-C--:B------:R-:W-:Y:S02]  /*1f40*/  IADD3 R24, P0, PT, R28, R11.reuse, RZ ;  /* 0x0000000b1c187210 */ /* 0x080fe40007f1e0ff */
[----:B------:R-:W-:-:S03]  /*1f50*/  IADD3 R18, P1, PT, R16, R11, RZ ;  /* 0x0000000b10127210 */ /* 0x000fc60007f3e0ff */
[----:B------:R-:W-:-:S05]  /*1f60*/  IMAD.X R25, R29, 0x1, R23, P0 ;  /* 0x000000011d197824 */ /* 0x000fca00000e0617 */
[----:B------:R-:W5:Y:S01]  /*1f70*/  LDG.E R27, desc[UR8][R24.64] ;  /* 0x00000008181b7981 */ /* 0x000f62000c1e1900 */
[----:B--2---:R-:W-:Y:S01]  /*1f80*/  FFMA R21, R20, R21, R19 ;  /* 0x0000001514157223 */ /* 0x004fe20000000013 */
[----:B------:R-:W-:Y:S02]  /*1f90*/  IADD3.X R19, PT, PT, R17, R23, RZ, P1, !PT ;  /* 0x0000001711137210 */ /* 0x000fe40000ffe4ff */
[-C--:B------:R-:W-:Y:S01]  /*1fa0*/  IADD3 R20, P0, PT, R24, R11.reuse, RZ ;  /* 0x0000000b18147210 */ /* 0x080fe20007f1e0ff */
[----:B---3--:R-:W-:Y:S01]  /*1fb0*/  FFMA R16, R14, R22, R21 ;  /* 0x000000160e107223 */ /* 0x008fe20000000015 */
[----:B------:R-:W-:-:S03]  /*1fc0*/  IADD3 R14, P1, PT, R18, R11, RZ ;  /* 0x0000000b120e7210 */ /* 0x000fc60007f3e0ff */
[----:B------:R-:W-:Y:S01]  /*1fd0*/  IMAD.X R21, R25, 0x1, R23, P0 ;  /* 0x0000000119157824 */ /* 0x000fe200000e0617 */
[----:B------:R0:W5:Y:S01]  /*1fe0*/  LDG.E R22, desc[UR8][R18.64] ;  /* 0x0000000812167981 */ /* 0x000162000c1e1900 */
[----:B------:R-:W-:-:S03]  /*1ff0*/  IADD3 R28, P0, PT, R20, R11, RZ ;  /* 0x0000000b141c7210 */ /* 0x000fc60007f1e0ff */
[----:B------:R-:W2:Y:S01]  /*2000*/  LDG.E R20, desc[UR8][R20.64] ;  /* 0x0000000814147981 */ /* 0x000ea2000c1e1900 */
[----:B------:R-:W-:Y:S01]  /*2010*/  IADD3.X R29, PT, PT, R21, R23, RZ, P0, !PT ;  /* 0x00000017151d7210 */ /* 0x000fe200007fe4ff */
[----:B----4-:R-:W-:Y:S01]  /*2020*/  FFMA R26, R15, R26, R16 ;  /* 0x0000001a0f1a7223 */ /* 0x010fe20000000010 */
[----:B------:R-:W-:Y:S01]  /*2030*/  IMAD.X R15, R19, 0x1, R23, P1 ;  /* 0x00000001130f7824 */ /* 0x000fe200008e0617 */
[----:B------:R-:W-:-:S04]  /*2040*/  IADD3 R16, P1, PT, R14, R11, RZ ;  /* 0x0000000b0e107210 */ /* 0x000fc80007f3e0ff */
[----:B------:R-:W2:Y:S01]  /*2050*/  LDG.E R21, desc[UR8][R14.64] ;  /* 0x000000080e157981 */ /* 0x000ea2000c1e1900 */
[----:B------:R-:W-:-:S03]  /*2060*/  IMAD.X R17, R15, 0x1, R23, P1 ;  /* 0x000000010f117824 */ /* 0x000fc600008e0617 */
[----:B------:R-:W3:Y:S04]  /*2070*/  LDG.E R15, desc[UR8][R28.64] ;  /* 0x000000081c0f7981 */ /* 0x000ee8000c1e1900 */
[----:B------:R1:W3:Y:S01]  /*2080*/  LDG.E R14, desc[UR8][R16.64] ;  /* 0x00000008100e7981 */ /* 0x0002e2000c1e1900 */
[----:B0-----:R-:W-:-:S05]  /*2090*/  IADD3 R18, P0, PT, R28, R11, RZ ;  /* 0x0000000b1c127210 */ /* 0x001fca0007f1e0ff */
[----:B------:R-:W-:Y:S01]  /*20a0*/  IMAD.X R19, R29, 0x1, R23, P0 ;  /* 0x000000011d137824 */ /* 0x000fe200000e0617 */
[----:B------:R-:W-:-:S04]  /*20b0*/  IADD3 R24, P1, PT, R18, R11, RZ ;  /* 0x0000000b12187210 */ /* 0x000fc80007f3e0ff */
[----:B------:R-:W-:Y:S01]  /*20c0*/  IADD3.X R25, PT, PT, R19, R23, RZ, P1, !PT ;  /* 0x0000001713197210 */ /* 0x000fe20000ffe4ff */
[----:B------:R-:W4:Y:S01]  /*20d0*/  LDG.E R18, desc[UR8][R18.64] ;  /* 0x0000000812127981 */ /* 0x000f22000c1e1900 */
[----:B-----5:R-:W-:Y:S01]  /*20e0*/  FFMA R27, R27, R22, R26 ;  /* 0x000000161b1b7223 */ /* 0x020fe2000000001a */
[-C--:B------:R-:W-:Y:S02]  /*20f0*/  IADD3 R26, P0, PT, R16, R11.reuse, RZ ;  /* 0x0000000b101a7210 */ /* 0x080fe40007f1e0ff */
[----:B------:R0:W5:Y:S01]  /*2100*/  LDG.E R22, desc[UR8][R24.64] ;  /* 0x0000000818167981 */ /* 0x000162000c1e1900 */
[----:B-1----:R-:W-:Y:S01]  /*2110*/  IADD3 R16, P1, PT, R24, R11, RZ ;  /* 0x0000000b18107210 */ /* 0x002fe20007f3e0ff */
[----:B--2---:R-:W-:Y:S01]  /*2120*/  FFMA R21, R20, R21, R27 ;  /* 0x0000001514157223 */ /* 0x004fe2000000001b */
[----:B------:R-:W-:Y:S01]  /*2130*/  IMAD.X R27, R17, 0x1, R23, P0 ;  /* 0x00000001111b7824 */ /* 0x000fe200000e0617 */
[----:B------:R-:W-:Y:S02]  /*2140*/  IADD3 R20, P0, PT, R26, R11, RZ ;  /* 0x0000000b1a147210 */ /* 0x000fe40007f1e0ff */
[----:B---3--:R-:W-:-:S03]  /*2150*/  FFMA R29, R15, R14, R21 ;  /* 0x0000000e0f1d7223 */ /* 0x008fc60000000015 */
[--C-:B------:R-:W-:Y:S01]  /*2160*/  IMAD.X R21, R27, 0x1, R23.reuse, P0 ;  /* 0x000000011b157824 */ /* 0x100fe200000e0617 */
[----:B------:R-:W-:Y:S01]  /*2170*/  IADD3 R14, P0, PT, R20, R11, RZ ;  /* 0x0000000b140e7210 */ /* 0x000fe20007f1e0ff */
[----:B------:R-:W4:Y:S04]  /*2180*/  LDG.E R26, desc[UR8][R26.64] ;  /* 0x000000081a1a7981 */ /* 0x000f28000c1e1900 */
[----:B------:R-:W-:Y:S01]  /*2190*/  IMAD.X R15, R21, 0x1, R23, P0 ;  /* 0x00000001150f7824 */ /* 0x000fe200000e0617 */
[----:B------:R-:W-:Y:S01]  /*21a0*/  IADD3.X R17, PT, PT, R25, R23, RZ, P1, !PT ;  /* 0x0000001719117210 */ /* 0x000fe20000ffe4ff */
[----:B------:R-:W5:Y:S01]  /*21b0*/  LDG.E R21, desc[UR8][R20.64] ;  /* 0x0000000814157981 */ /* 0x000f62000c1e1900 */
[----:B0-----:R-:W-:-:S03]  /*21c0*/  IADD3 R24, P0, PT, R16, R11, RZ ;  /* 0x0000000b10187210 */ /* 0x001fc60007f1e0ff */
[----:B------:R0:W2:Y:S02]  /*21d0*/  LDG.E R28, desc[UR8][R14.64] ;  /* 0x000000080e1c7981 */ /* 0x0000a4000c1e1900 */
[----:B------:R-:W-:Y:S02]  /*21e0*/  IMAD.X R25, R17, 0x1, R23, P0 ;  /* 0x0000000111197824 */ /* 0x000fe400000e0617 */
[----:B------:R-:W2:Y:S04]  /*21f0*/  LDG.E R19, desc[UR8][R16.64] ;  /* 0x0000000810137981 */ /* 0x000ea8000c1e1900 */
[----:B------:R-:W3:Y:S01]  /*2200*/  LDG.E R25, desc[UR8][R24.64] ;  /* 0x0000000818197981 */ /* 0x000ee2000c1e1900 */
[----:B0-----:R-:W-:-:S04]  /*2210*/  IADD3 R14, P1, PT, R14, R11, RZ ;  /* 0x0000000b0e0e7210 */ /* 0x001fc80007f3e0ff */
[----:B------:R-:W-:-:S05]  /*2220*/  IADD3.X R15, PT, PT, R15, R23, RZ, P1, !PT ;  /* 0x000000170f0f7210 */ /* 0x000fca0000ffe4ff */
[----:B------:R-:W3:Y:S01]  /*2230*/  LDG.E R14, desc[UR8][R14.64] ;  /* 0x000000080e0e7981 */ /* 0x000ee2000c1e1900 */
[----:B------:R-:W-:-:S05]  /*2240*/  VIADD R9, R9, 0x10 ;  /* 0x0000001009097836 */ /* 0x000fca0000000000 */
[----:B------:R-:W-:Y:S01]  /*2250*/  ISETP.NE.AND P0, PT, R9, RZ, PT ;  /* 0x000000ff0900720c */ /* 0x000fe20003f05270 */
[----:B------:R-:W-:Y:S01]  /*2260*/  UIADD3 UR4, UPT, UPT, UR4, 0x10, URZ ;  /* 0x0000001004047890 */ /* 0x000fe2000fffe0ff */
[----:B----4-:R-:W-:-:S04]  /*2270*/  FFMA R29, R18, R26, R29 ;  /* 0x0000001a121d7223 */ /* 0x010fc8000000001d */
[----:B-----5:R-:W-:-:S04]  /*2280*/  FFMA R22, R22, R21, R29 ;  /* 0x0000001516167223 */ /* 0x020fc8000000001d */
[----:B--2---:R-:W-:-:S04]  /*2290*/  FFMA R22, R19, R28, R22 ;  /* 0x0000001c13167223 */ /* 0x004fc80000000016 */
[----:B---3--:R-:W-:Y:S01]  /*22a0*/  FFMA R22, R25, R14, R22 ;  /* 0x0000000e19167223 */ /* 0x008fe20000000016 */
[----:B------:R-:W-:Y:S06]  /*22b0*/  @P0 BRA `(.L_x_51) ;  /* 0xfffffff800280947 */ /* 0x000fec000383ffff */
[----:B------:R-:W-:-:S07]  /*22c0*/  IMAD.MOV.U32 R9, RZ, RZ, R10 ;  /* 0x000000ffff097224 */ /* 0x000fce00078e000a */
.L_x_50:
[----:B------:R-:W-:-:S09]  /*22d0*/  UISETP.NE.AND UP0, UPT, UR11, URZ, UPT ;  /* 0x000000ff0b00728c */ /* 0x000fd2000bf05270 */
[----:B------:R-:W-:Y:S05]  /*22e0*/  BRA.U !UP0, `(.L_x_52) ;  /* 0x00000009081c7547 */ /* 0x000fea000b800000 */
[----:B------:R-:W-:Y:S02]  /*22f0*/  UIADD3 UR4, UPT, UPT, UR11, -0x1, URZ ;  /* 0xffffffff0b047890 */ /* 0x000fe4000fffe0ff */
[----:B------:R-:W-:Y:S02]  /*2300*/  UISETP.NE.AND UP1, UPT, UR5, URZ, UPT ;  /* 0x000000ff0500728c */ /* 0x000fe4000bf25270 */
[----:B------:R-:W-:-:S09]  /*2310*/  UISETP.GE.U32.AND UP0, UPT, UR4, 0x7, UPT ;  /* 0x000000070400788c */ /* 0x000fd2000bf06070 */
[----:B------:R-:W-:Y:S05]  /*2320*/  BRA.U !UP0, `(.L_x_53) ;  /* 0x0000000108f87547 */ /* 0x000fea000b800000 */
[----:B------:R-:W0:Y:S01]  /*2330*/  LDCU UR4, c[0x0][0x3a0] ;  /* 0x00007400ff0477ac */ /* 0x000e220008000800 */
[----:B------:R-:W1:Y:S01]  /*2340*/  LDC.64 R26, c[0x0][0x388] ;  /* 0x0000e200ff1a7b82 */ /* 0x000e620000000a00 */
[----:B------:R-:W-:-:S07]  /*2350*/  SHF.R.S64 R19, RZ, 0x1e, R7 ;  /* 0x0000001eff137819 */ /* 0x000fce0000001007 */
[----:B------:R-:W2:Y:S01]  /*2360*/  LDC.64 R24, c[0x0][0x390] ;  /* 0x0000e400ff187b82 */ /* 0x000ea20000000a00 */
[----:B0-----:R-:W-:-:S05]  /*2370*/  IADD3 R10, PT, PT, R9, -UR4, RZ ;  /* 0x80000004090a7c10 */ /* 0x001fca000fffe0ff */
[----:B------:R-:W-:Y:S01]  /*2380*/  IMAD R11, R10, R7, R6 ;  /* 0x000000070a0b7224 */ /* 0x000fe200078e0206 */
[----:B------:R-:W-:-:S03]  /*2390*/  SHF.R.S32.HI R10, RZ, 0x1e, R7 ;  /* 0x0000001eff0a7819 */ /* 0x000fc60000011407 */
[----:B-1----:R-:W-:-:S03]  /*23a0*/  IMAD.WIDE R26, R11, 0x4, R26 ;  /* 0x000000040b1a7825 */ /* 0x002fc600078e021a */
[-C--:B------:R-:W-:Y:S01]  /*23b0*/  IADD3 R16, P0, PT, R26, R19.reuse, RZ ;  /* 0x000000131a107210 */ /* 0x080fe20007f1e0ff */
[----:B--2---:R-:W-:Y:S01]  /*23c0*/  IMAD.WIDE R24, R11, 0x4, R24 ;  /* 0x000000040b187825 */ /* 0x004fe200078e0218 */
[----:B------:R-:W2:Y:S03]  /*23d0*/  LDG.E R15, desc[UR8][R26.64] ;  /* 0x000000081a0f7981 */ /* 0x000ea6000c1e1900 */
[--C-:B------:R-:W-:Y:S01]  /*23e0*/  IMAD.X R17, R27, 0x1, R10.reuse, P0 ;  /* 0x000000011b117824 */ /* 0x100fe200000e060a */
[-C--:B------:R-:W-:Y:S02]  /*23f0*/  IADD3 R28, P1, PT, R24, R19.reuse, RZ ;  /* 0x00000013181c7210 */ /* 0x080fe40007f3e0ff */
[----:B------:R-:W2:Y:S03]  /*2400*/  LDG.E R24, desc[UR8][R24.64] ;  /* 0x0000000818187981 */ /* 0x000ea6000c1e1900 */
[----:B------:R-:W-:Y:S01]  /*2410*/  IMAD.X R29, R25, 0x1, R10, P1 ;  /* 0x00000001191d7824 */ /* 0x000fe200008e060a */
[----:B------:R0:W3:Y:S01]  /*2420*/  LDG.E R23, desc[UR8][R16.64] ;  /* 0x0000000810177981 */ /* 0x0000e2000c1e1900 */
[----:B------:R-:W-:-:S02]  /*2430*/  IADD3 R20, P0, PT, R16, R19, RZ ;  /* 0x0000001310147210 */ /* 0x000fc40007f1e0ff */
[----:B0-----:R-:W-:Y:S02]  /*2440*/  IADD3 R16, P1, PT, R28, R19, RZ ;  /* 0x000000131c107210 */ /* 0x001fe40007f3e0ff */
[----:B------:R-:W3:Y:S01]  /*2450*/  LDG.E R28, desc[UR8][R28.64] ;  /* 0x000000081c1c7981 */ /* 0x000ee2000c1e1900 */
[----:B------:R-:W-:Y:S02]  /*2460*/  IADD3.X R21, PT, PT, R17, R10, RZ, P0, !PT ;  /* 0x0000000a11157210 */ /* 0x000fe400007fe4ff */
[----:B------:R-:W-:-:S03]  /*2470*/  IMAD.X R17, R29, 0x1, R10, P1 ;  /* 0x000000011d117824 */ /* 0x000fc600008e060a */
[----:B------:R2:W4:Y:S04]  /*2480*/  LDG.E R11, desc[UR8][R20.64] ;  /* 0x00000008140b7981 */ /* 0x000528000c1e1900 */
[----:B------:R0:W4:Y:S01]  /*2490*/  LDG.E R18, desc[UR8][R16.64] ;  /* 0x0000000810127981 */ /* 0x000122000c1e1900 */
[----:B------:R-:W-:-:S04]  /*24a0*/  IADD3 R26, P0, PT, R20, R19, RZ ;  /* 0x00000013141a7210 */ /* 0x000fc80007f1e0ff */
[----:B------:R-:W-:Y:S01]  /*24b0*/  IADD3 R14, P1, PT, R26, R19, RZ ;  /* 0x000000131a0e7210 */ /* 0x000fe20007f3e0ff */
[----:B------:R-:W-:-:S05]  /*24c0*/  IMAD.X R27, R21, 0x1, R10, P0 ;  /* 0x00000001151b7824 */ /* 0x000fca00000e060a */
[----:B------:R-:W5:Y:S01]  /*24d0*/  LDG.E R26, desc[UR8][R26.64] ;  /* 0x000000081a1a7981 */ /* 0x000f62000c1e1900 */
[----:B--2---:R-:W-:Y:S01]  /*24e0*/  FFMA R20, R15, R24, R22 ;  /* 0x000000180f147223 */ /* 0x004fe20000000016 */
[----:B------:R-:W-:Y:S02]  /*24f0*/  IADD3 R24, P0, PT, R16, R19, RZ ;  /* 0x0000001310187210 */ /* 0x000fe40007f1e0ff */
[----:B------:R-:W-:-:S03]  /*2500*/  IADD3.X R15, PT, PT, R27, R10, RZ, P1, !PT ;  /* 0x0000000a1b0f7210 */ /* 0x000fc60000ffe4ff */
[--C-:B------:R-:W-:Y:S01]  /*2510*/  IMAD.X R25, R17, 0x1, R10.reuse, P0 ;  /* 0x0000000111197824 */ /* 0x100fe200000e060a */
[-C--:B0-----:R-:W-:Y:S01]  /*2520*/  IADD3 R16, P0, PT, R24, R19.reuse, RZ ;  /* 0x0000001318107210 */ /* 0x081fe20007f1e0ff */
[----:B------:R0:W2:Y:S04]  /*2530*/  LDG.E R22, desc[UR8][R14.64] ;  /* 0x000000080e167981 */ /* 0x0000a8000c1e1900 */
[----:B------:R-:W-:Y:S01]  /*2540*/  IMAD.X R17, R25, 0x1, R10, P0 ;  /* 0x0000000119117824 */ /* 0x000fe200000e060a */
[----:B------:R-:W5:Y:S01]  /*2550*/  LDG.E R24, desc[UR8][R24.64] ;  /* 0x0000000818187981 */ /* 0x000f62000c1e1900 */
[----:B---3--:R-:W-:Y:S01]  /*2560*/  FFMA R23, R23, R28, R20 ;  /* 0x0000001c17177223 */ /* 0x008fe20000000014 */
[-C--:B------:R-:W-:Y:S02]  /*2570*/  IADD3 R28, P1, PT, R14, R19.reuse, RZ ;  /* 0x000000130e1c7210 */ /* 0x080fe40007f3e0ff */
[----:B------:R-:W-:-:S02]  /*2580*/  IADD3 R20, P0, PT, R16, R19, RZ ;  /* 0x0000001310147210 */ /* 0x000fc40007f1e0ff */
[----:B------:R-:W-:Y:S02]  /*2590*/  IADD3.X R29, PT, PT, R15, R10, RZ, P1, !PT ;  /* 0x0000000a0f1d7210 */ /* 0x000fe40000ffe4ff */
[-C--:B0-----:R-:W-:Y:S01]  /*25a0*/  IADD3 R14, P1, PT, R28, R19.reuse, RZ ;  /* 0x000000131c0e7210 */ /* 0x081fe20007f3e0ff */
[--C-:B------:R-:W-:Y:S01]  /*25b0*/  IMAD.X R21, R17, 0x1, R10.reuse, P0 ;  /* 0x0000000111157824 */ /* 0x100fe200000e060a */
[----:B------:R0:W2:Y:S03]  /*25c0*/  LDG.E R25, desc[UR8][R16.64] ;  /* 0x0000000810197981 */ /* 0x0000a6000c1e1900 */
[----:B------:R-:W-:Y:S02]  /*25d0*/  IMAD.X R15, R29, 0x1, R10, P1 ;  /* 0x000000011d0f7824 */ /* 0x000fe400008e060a */
[----:B----4-:R-:W-:Y:S02]  /*25e0*/  FFMA R11, R11, R18, R23 ;  /* 0x000000120b0b7223 */ /* 0x010fe40000000017 */
[----:B------:R-:W3:Y:S01]  /*25f0*/  LDG.E R23, desc[UR8][R28.64] ;  /* 0x000000081c177981 */ /* 0x000ee2000c1e1900 */
[----:B0-----:R-:W-:-:S03]  /*2600*/  IADD3 R16, P0, PT, R20, R19, RZ ;  /* 0x0000001314107210 */ /* 0x001fc60007f1e0ff */
[----:B------:R0:W4:Y:S02]  /*2610*/  LDG.E R27, desc[UR8][R14.64] ;  /* 0x000000080e1b7981 */ /* 0x000124000c1e1900 */
[----:B------:R-:W-:Y:S01]  /*2620*/  IMAD.X R17, R21, 0x1, R10, P0 ;  /* 0x0000000115117824 */ /* 0x000fe200000e060a */
[-C--:B------:R-:W-:Y:S01]  /*2630*/  IADD3 R18, P0, PT, R16, R19.reuse, RZ ;  /* 0x0000001310127210 */ /* 0x080fe20007f1e0ff */
[----:B------:R-:W3:Y:S01]  /*2640*/  LDG.E R28, desc[UR8][R20.64] ;  /* 0x00000008141c7981 */ /* 0x000ee2000c1e1900 */
[----:B0-----:R-:W-:-:S03]  /*2650*/  IADD3 R14, P1, PT, R14, R19, RZ ;  /* 0x000000130e0e7210 */ /* 0x001fc60007f3e0ff */
[----:B------:R-:W-:Y:S01]  /*2660*/  IMAD.X R19, R17, 0x1, R10, P0 ;  /* 0x0000000111137824 */ /* 0x000fe200000e060a */
[----:B------:R-:W-:Y:S02]  /*2670*/  IADD3.X R15, PT, PT, R15, R10, RZ, P1, !PT ;  /* 0x0000000a0f0f7210 */ /* 0x000fe40000ffe4ff */
[----:B------:R-:W4:Y:S04]  /*2680*/  LDG.E R10, desc[UR8][R16.64] ;  /* 0x00000008100a7981 */ /* 0x000f28000c1e1900 */
[----:B------:R-:W4:Y:S04]  /*2690*/  LDG.E R14, desc[UR8][R14.64] ;  /* 0x000000080e0e7981 */ /* 0x000f28000c1e1900 */
[----:B------:R-:W4:Y:S01]  /*26a0*/  LDG.E R18, desc[UR8][R18.64] ;  /* 0x0000000812127981 */ /* 0x000f22000c1e1900 */
[----:B------:R-:W-:Y:S01]  /*26b0*/  IADD3 R9, PT, PT, R9, 0x8, RZ ;  /* 0x0000000809097810 */ /* 0x000fe20007ffe0ff */
[----:B-----5:R-:W-:-:S04]  /*26c0*/  FFMA R11, R26, R24, R11 ;  /* 0x000000181a0b7223 */ /* 0x020fc8000000000b */
[----:B--2---:R-:W-:-:S04]  /*26d0*/  FFMA R22, R22, R25, R11 ;  /* 0x0000001916167223 */ /* 0x004fc8000000000b */
[----:B---3--:R-:W-:-:S04]  /*26e0*/  FFMA R22, R23, R28, R22 ;  /* 0x0000001c17167223 */ /* 0x008fc80000000016 */
[----:B----4-:R-:W-:-:S04]  /*26f0*/  FFMA R27, R27, R10, R22 ;  /* 0x0000000a1b1b7223 */ /* 0x010fc80000000016 */
[----:B------:R-:W-:-:S07]  /*2700*/  FFMA R22, R14, R18, R27 ;  /* 0x000000120e167223 */ /* 0x000fce000000001b */
.L_x_53:
[----:B------:R-:W-:Y:S05]  /*2710*/  BRA.U !UP1, `(.L_x_52) ;  /* 0x0000000509107547 */ /* 0x000fea000b800000 */
[----:B------:R-:W-:Y:S01]  /*2720*/  UIADD3 UR4, UPT, UPT, UR5, -0x1, URZ ;  /* 0xffffffff05047890 */ /* 0x000fe2000fffe0ff */
[----:B------:R-:W-:-:S03]  /*2730*/  LOP3.LUT P0, R8, R8, 0x3, RZ, 0xc0, !PT ;  /* 0x0000000308087812 */ /* 0x000fc6000780c0ff */
[----:B------:R-:W-:-:S09]  /*2740*/  UISETP.GE.U32.AND UP0, UPT, UR4, 0x3, UPT ;  /* 0x000000030400788c */ /* 0x000fd2000bf06070 */
[----:B------:R-:W-:Y:S05]  /*2750*/  BRA.U !UP0, `(.L_x_54) ;  /* 0x0000000108887547 */ /* 0x000fea000b800000 */
[----:B------:R-:W0:Y:S01]  /*2760*/  LDCU UR4, c[0x0][0x3a0] ;  /* 0x00007400ff0477ac */ /* 0x000e220008000800 */
[----:B------:R-:W1:Y:S01]  /*2770*/  LDC.64 R28, c[0x0][0x388] ;  /* 0x0000e200ff1c7b82 */ /* 0x000e620000000a00 */
[--C-:B------:R-:W-:Y:S02]  /*2780*/  SHF.R.S64 R27, RZ, 0x1e, R7.reuse ;  /* 0x0000001eff1b7819 */ /* 0x100fe40000001007 */
[----:B------:R-:W-:-:S05]  /*2790*/  SHF.R.S32.HI R23, RZ, 0x1e, R7 ;  /* 0x0000001eff177819 */ /* 0x000fca0000011407 */
[----:B------:R-:W2:Y:S01]  /*27a0*/  LDC.64 R16, c[0x0][0x390] ;  /* 0x0000e400ff107b82 */ /* 0x000ea20000000a00 */
[----:B0-----:R-:W-:-:S04]  /*27b0*/  VIADD R10, R9, -UR4 ;  /* 0x80000004090a7c36 */ /* 0x001fc80008000000 */
[----:B------:R-:W-:-:S04]  /*27c0*/  IMAD R11, R10, R7, R6 ;  /* 0x000000070a0b7224 */ /* 0x000fc800078e0206 */
[----:B-1----:R-:W-:-:S03]  /*27d0*/  IMAD.WIDE R28, R11, 0x4, R28 ;  /* 0x000000040b1c7825 */ /* 0x002fc600078e021c */
[----:B------:R-:W-:Y:S01]  /*27e0*/  IADD3 R18, P1, PT, R28, R27, RZ ;  /* 0x0000001b1c127210 */ /* 0x000fe20007f3e0ff */
[----:B--2---:R-:W-:-:S04]  /*27f0*/  IMAD.WIDE R16, R11, 0x4, R16 ;  /* 0x000000040b107825 */ /* 0x004fc800078e0210 */
[--C-:B------:R-:W-:Y:S01]  /*2800*/  IMAD.X R19, R29, 0x1, R23.reuse, P1 ;  /* 0x000000011d137824 */ /* 0x100fe200008e0617 */
[-C--:B------:R-:W-:Y:S01]  /*2810*/  IADD3 R14, P2, PT, R16, R27.reuse, RZ ;  /* 0x0000001b100e7210 */ /* 0x080fe20007f5e0ff */
[----:B------:R-:W2:Y:S01]  /*2820*/  LDG.E R29, desc[UR8][R28.64] ;  /* 0x000000081c1d7981 */ /* 0x000ea2000c1e1900 */
[----:B------:R-:W-:Y:S02]  /*2830*/  IADD3 R10, P1, PT, R18, R27, RZ ;  /* 0x0000001b120a7210 */ /* 0x000fe40007f3e0ff */
[----:B------:R-:W-:Y:S01]  /*2840*/  IADD3.X R15, PT, PT, R17, R23, RZ, P2, !PT ;  /* 0x00000017110f7210 */ /* 0x000fe200017fe4ff */
[----:B------:R-:W2:Y:S01]  /*2850*/  LDG.E R16, desc[UR8][R16.64] ;  /* 0x0000000810107981 */ /* 0x000ea2000c1e1900 */
[-C--:B------:R-:W-:Y:S01]  /*2860*/  IADD3 R20, P2, PT, R14, R27.reuse, RZ ;  /* 0x0000001b0e147210 */ /* 0x080fe20007f5e0ff */
[--C-:B------:R-:W-:Y:S01]  /*2870*/  IMAD.X R11, R19, 0x1, R23.reuse, P1 ;  /* 0x00000001130b7824 */ /* 0x100fe200008e0617 */
[-C--:B------:R-:W-:Y:S01]  /*2880*/  IADD3 R24, P1, PT, R10, R27.reuse, RZ ;  /* 0x0000001b0a187210 */ /* 0x080fe20007f3e0ff */
[----:B------:R-:W3:Y:S02]  /*2890*/  LDG.E R18, desc[UR8][R18.64] ;  /* 0x0000000812127981 */ /* 0x000ee4000c1e1900 */
[----:B------:R-:W-:Y:S01]  /*28a0*/  IMAD.X R21, R15, 0x1, R23, P2 ;  /* 0x000000010f157824 */ /* 0x000fe200010e0617 */
[----:B------:R-:W-:Y:S01]  /*28b0*/  IADD3 R26, P2, PT, R20, R27, RZ ;  /* 0x0000001b141a7210 */ /* 0x000fe20007f5e0ff */
[----:B------:R-:W3:Y:S01]  /*28c0*/  LDG.E R14, desc[UR8][R14.64] ;  /* 0x000000080e0e7981 */ /* 0x000ee2000c1e1900 */
[----:B------:R-:W-:-:S03]  /*28d0*/  IADD3.X R25, PT, PT, R11, R23, RZ, P1, !PT ;  /* 0x000000170b197210 */ /* 0x000fc60000ffe4ff */
[----:B------:R-:W-:Y:S01]  /*28e0*/  IMAD.X R27, R21, 0x1, R23, P2 ;  /* 0x00000001151b7824 */ /* 0x000fe200010e0617 */
[----:B------:R-:W4:Y:S04]  /*28f0*/  LDG.E R11, desc[UR8][R10.64] ;  /* 0x000000080a0b7981 */ /* 0x000f28000c1e1900 */
[----:B------:R-:W4:Y:S04]  /*2900*/  LDG.E R20, desc[UR8][R20.64] ;  /* 0x0000000814147981 */ /* 0x000f28000c1e1900 */
[----:B------:R-:W5:Y:S04]  /*2910*/  LDG.E R25, desc[UR8][R24.64] ;  /* 0x0000000818197981 */ /* 0x000f68000c1e1900 */
[----:B------:R-:W5:Y:S01]  /*2920*/  LDG.E R26, desc[UR8][R26.64] ;  /* 0x000000081a1a7981 */ /* 0x000f62000c1e1900 */
[----:B------:R-:W-:-:S02]  /*2930*/  VIADD R9, R9, 0x4 ;  /* 0x0000000409097836 */ /* 0x000fc40000000000 */
[----:B--2---:R-:W-:-:S04]  /*2940*/  FFMA R29, R29, R16, R22 ;  /* 0x000000101d1d7223 */ /* 0x004fc80000000016 */
[----:B---3--:R-:W-:-:S04]  /*2950*/  FFMA R14, R18, R14, R29 ;  /* 0x0000000e120e7223 */ /* 0x008fc8000000001d */
[----:B----4-:R-:W-:-:S04]  /*2960*/  FFMA R14, R11, R20, R14 ;  /* 0x000000140b0e7223 */ /* 0x010fc8000000000e */
[----:B-----5:R-:W-:-:S07]  /*2970*/  FFMA R22, R25, R26, R14 ;  /* 0x0000001a19167223 */ /* 0x020fce000000000e */
.L_x_54:
[----:B------:R-:W-:Y:S05]  /*2980*/  @!P0 BRA `(.L_x_52) ;  /* 0x0000000000748947 */ /* 0x000fea0003800000 */
[----:B------:R-:W0:Y:S01]  /*2990*/  LDCU UR4, c[0x0][0x3a0] ;  /* 0x00007400ff0477ac */ /* 0x000e220008000800 */
[----:B------:R-:W1:Y:S08]  /*29a0*/  LDC.64 R14, c[0x0][0x388] ;  /* 0x0000e200ff0e7b82 */ /* 0x000e700000000a00 */
[----:B------:R-:W2:Y:S01]  /*29b0*/  LDC.64 R10, c[0x0][0x390] ;  /* 0x0000e400ff0a7b82 */ /* 0x000ea20000000a00 */
[----:B0-----:R-:W-:-:S05]  /*29c0*/  IADD3 R9, PT, PT, R9, -UR4, RZ ;  /* 0x8000000409097c10 */ /* 0x001fca000fffe0ff */
[----:B------:R-:W-:-:S04]  /*29d0*/  IMAD R9, R9, R7, R6 ;  /* 0x0000000709097224 */ /* 0x000fc800078e0206 */
        /* <DEDUP_REMOVED lines=15> */
[----:B------:R-:W-:Y:S02]  /*2ad0*/  @P0 IADD3 R8, P2, PT, R10, R9, RZ ;  /* 0x000000090a080210 */ /* 0x000fe40007f5e0ff */
[----:B------:R-:W-:Y:S01]  /*2ae0*/  @P0 IADD3.X R7, PT, PT, R15, R17, RZ, P1, !PT ;  /* 0x000000110f070210 */ /* 0x000fe20000ffe4ff */
[----:B------:R-:W2:Y:S02]  /*2af0*/  LDG.E R10, desc[UR8][R10.64] ;  /* 0x000000080a0a7981 */ /* 0x000ea4000c1e1900 */
[----:B------:R-:W-:-:S02]  /*2b00*/  @P0 IMAD.X R9, R11, 0x1, R17, P2 ;  /* 0x000000010b090824 */ /* 0x000fc400010e0611 */
[----:B------:R-:W2:Y:S04]  /*2b10*/  LDG.E R15, desc[UR8][R14.64] ;  /* 0x000000080e0f7981 */ /* 0x000ea8000c1e1900 */
[----:B------:R-:W3:Y:S04]  /*2b20*/  @P0 LDG.E R7, desc[UR8][R6.64] ;  /* 0x0000000806070981 */ /* 0x000ee8000c1e1900 */
[----:B------:R-:W3:Y:S01]  /*2b30*/  @P0 LDG.E R8, desc[UR8][R8.64] ;  /* 0x0000000808080981 */ /* 0x000ee2000c1e1900 */
[----:B--2---:R-:W-:-:S04]  /*2b40*/  FFMA R22, R15, R10, R22 ;  /* 0x0000000a0f167223 */ /* 0x004fc80000000016 */
[----:B---3--:R-:W-:-:S07]  /*2b50*/  @P0 FFMA R22, R7, R8, R22 ;  /* 0x0000000807160223 */ /* 0x008fce0000000016 */
.L_x_52:
[----:B------:R-:W-:-:S05]  /*2b60*/  IMAD.WIDE R6, R5, 0x4, R12 ;  /* 0x0000000405067825 */ /* 0x000fca00078e020c */
[----:B------:R0:W-:Y:S02]  /*2b70*/  STG.E desc[UR8][R6.64], R22 ;  /* 0x0000001606007986 */ /* 0x0001e4000c101908 */
.L_x_46:
[----:B------:R-:W-:Y:S05]  /*2b80*/  BSYNC.RECONVERGENT B0 ;  /* 0x0000000000007941 */ /* 0x000fea0003800200 */
.L_x_45:
[----:B------:R-:W1:Y:S01]  /*2b90*/  LDCU UR4, c[0x0][0x384] ;  /* 0x00007080ff0477ac */ /* 0x000e620008000800 */
[----:B------:R-:W-:-:S05]  /*2ba0*/  VIADD R4, R4, 0x1 ;  /* 0x0000000104047836 */ /* 0x000fca0000000000 */
[----:B-1----:R-:W-:-:S13]  /*2bb0*/  ISETP.NE.AND P0, PT, R4, UR4, PT ;  /* 0x0000000404007c0c */ /* 0x002fda000bf05270 */
[----:B------:R-:W-:Y:S05]  /*2bc0*/  @!P0 EXIT ;  /* 0x000000000000894d */ /* 0x000fea0003800000 */
[----:B------:R-:W-:Y:S05]  /*2bd0*/  BRA `(.L_x_55) ;  /* 0xffffffec00247947 */ /* 0x000fea000383ffff */
.L_x_44:
[C---:B------:R-:W-:Y:S02]  /*2be0*/  ISETP.GE.U32.AND P1, PT, R5.reuse, 0x4, PT ;  /* 0x000000040500780c */ /* 0x040fe40003f26070 */
[----:B------:R-:W-:Y:S02]  /*2bf0*/  LOP3.LUT R8, R5, 0x3, RZ, 0xc0, !PT ;  /* 0x0000000305087812 */ /* 0x000fe400078ec0ff */
[----:B------:R-:W-:Y:S02]  /*2c00*/  MOV R2, RZ ;  /* 0x000000ff00027202 */ /* 0x000fe40000000f00 */
[----:B------:R-:W-:-:S07]  /*2c10*/  ISETP.NE.AND P0, PT, R8, RZ, PT ;  /* 0x000000ff0800720c */ /* 0x000fce0003f05270 */
[----:B------:R-:W-:Y:S06]  /*2c20*/  @!P1 BRA `(.L_x_56) ;  /* 0x0000000000489947 */ /* 0x000fec0003800000 */
[----:B------:R-:W-:Y:S01]  /*2c30*/  LOP3.LUT R2, R5, 0x7ffffffc, RZ, 0xc0, !PT ;  /* 0x7ffffffc05027812 */ /* 0x000fe200078ec0ff */
[----:B------:R-:W-:-:S07]  /*2c40*/  IMAD.MOV.U32 R6, RZ, RZ, RZ ;  /* 0x000000ffff067224 */ /* 0x000fce00078e00ff */
.L_x_57:
[C---:B-1----:R-:W-:Y:S01]  /*2c50*/  IMAD R11, R6.reuse, 0x80, R3 ;  /* 0x00000080060b7824 */ /* 0x042fe200078e0203 */
[----:B------:R-:W-:-:S03]  /*2c60*/  IADD3 R6, PT, PT, R6, 0x4, RZ ;  /* 0x0000000406067810 */ /* 0x000fc60007ffe0ff */
[C---:B------:R-:W-:Y:S01]  /*2c70*/  VIADD R7, R11.reuse, 0x100 ;  /* 0x000001000b077836 */ /* 0x040fe20000000000 */
[C---:B0-----:R-:W-:Y:S01]  /*2c80*/  IADD3 R5, PT, PT, R11.reuse, 0x80, RZ ;  /* 0x000000800b057810 */ /* 0x041fe20007ffe0ff */
[C---:B------:R-:W-:Y:S01]  /*2c90*/  VIADD R9, R11.reuse, 0x180 ;  /* 0x000001800b097836 */ /* 0x040fe20000000000 */
[-C--:B------:R-:W-:Y:S02]  /*2ca0*/  ISETP.GE.AND P1, PT, R11, R0.reuse, PT ;  /* 0x000000000b00720c */ /* 0x080fe40003f26270 */
[-C--:B------:R-:W-:Y:S01]  /*2cb0*/  ISETP.GE.AND P2, PT, R5, R0.reuse, PT ;  /* 0x000000000500720c */ /* 0x080fe20003f46270 */
[----:B------:R-:W-:Y:S01]  /*2cc0*/  IMAD.WIDE R4, R11, 0x4, R12 ;  /* 0x000000040b047825 */ /* 0x000fe200078e020c */
[-C--:B------:R-:W-:Y:S02]  /*2cd0*/  ISETP.GE.AND P3, PT, R7, R0.reuse, PT ;  /* 0x000000000700720c */ /* 0x080fe40003f66270 */
[----:B------:R-:W-:-:S07]  /*2ce0*/  ISETP.GE.AND P4, PT, R9, R0, PT ;  /* 0x000000000900720c */ /* 0x000fce0003f86270 */
[----:B------:R0:W-:Y:S01]  /*2cf0*/  @!P1 STG.E desc[UR8][R4.64], RZ ;  /* 0x000000ff04009986 */ /* 0x0001e2000c101908 */
[----:B------:R-:W-:-:S03]  /*2d00*/  ISETP.NE.AND P1, PT, R6, R2, PT ;  /* 0x000000020600720c */ /* 0x000fc60003f25270 */
[----:B------:R0:W-:Y:S04]  /*2d10*/  @!P2 STG.E desc[UR8][R4.64+0x200], RZ ;  /* 0x000200ff0400a986 */ /* 0x0001e8000c101908 */
[----:B------:R0:W-:Y:S04]  /*2d20*/  @!P3 STG.E desc[UR8][R4.64+0x400], RZ ;  /* 0x000400ff0400b986 */ /* 0x0001e8000c101908 */
[----:B------:R0:W-:Y:S02]  /*2d30*/  @!P4 STG.E desc[UR8][R4.64+0x600], RZ ;  /* 0x000600ff0400c986 */ /* 0x0001e4000c101908 */
[----:B------:R-:W-:Y:S05]  /*2d40*/  @P1 BRA `(.L_x_57) ;  /* 0xfffffffc00c01947 */ /* 0x000fea000383ffff */
.L_x_56:
[----:B------:R-:W-:Y:S05]  /*2d50*/  @!P0 EXIT ;  /* 0x000000000000894d */ /* 0x000fea0003800000 */
[----:B------:R-:W-:-:S05]  /*2d60*/  UMOV UR4, URZ ;  /* 0x000000ff00047c82 */ /* 0x000fca0008000000 */
.L_x_58:
[----:B01----:R-:W-:Y:S01]  /*2d70*/  IMAD R5, R2, 0x80, R3 ;  /* 0x0000008002057824 */ /* 0x003fe200078e0203 */
[----:B------:R-:W-:-:S04]  /*2d80*/  UIADD3 UR4, UPT, UPT, UR4, 0x1, URZ ;  /* 0x0000000104047890 */ /* 0x000fc8000fffe0ff */
[----:B------:R-:W-:-:S13]  /*2d90*/  ISETP.GE.AND P0, PT, R5, R0, PT ;  /* 0x000000000500720c */ /* 0x000fda0003f06270 */
[----:B------:R-:W-:-:S05]  /*2da0*/  @!P0 IMAD.WIDE R4, R5, 0x4, R12 ;  /* 0x0000000405048825 */ /* 0x000fca00078e020c */
[----:B------:R0:W-:Y:S01]  /*2db0*/  @!P0 STG.E desc[UR8][R4.64], RZ ;  /* 0x000000ff04008986 */ /* 0x0001e2000c101908 */
[----:B------:R-:W-:-:S13]  /*2dc0*/  ISETP.NE.AND P0, PT, R8, UR4, PT ;  /* 0x0000000408007c0c */ /* 0x000fda000bf05270 */
[----:B0-----:R-:W-:Y:S05]  /*2dd0*/  @!P0 EXIT ;  /* 0x000000000000894d */ /* 0x001fea0003800000 */
[----:B------:R-:W-:Y:S01]  /*2de0*/  VIADD R2, R2, 0x1 ;  /* 0x0000000102027836 */ /* 0x000fe20000000000 */
[----:B------:R-:W-:Y:S06]  /*2df0*/  BRA `(.L_x_58) ;  /* 0xfffffffc00dc7947 */ /* 0x000fec000383ffff */
        .weak           $__internal_1_$__cuda_sm20_div_u64
        .type           $__internal_1_$__cuda_sm20_div_u64,@function
        .size           $__internal_1_$__cuda_sm20_div_u64,(.L_x_64 - $__internal_1_$__cuda_sm20_div_u64)
$__internal_1_$__cuda_sm20_div_u64:
[----:B------:R-:W-:Y:S01]  /*2e00*/  MOV R18, UR10 ;  /* 0x0000000a00127c02 */ /* 0x000fe20008000f00 */
[----:B------:R-:W-:-:S05]  /*2e10*/  IMAD.MOV.U32 R19, RZ, RZ, R17 ;  /* 0x000000ffff137224 */ /* 0x000fca00078e0011 */
[----:B------:R-:W0:Y:S08]  /*2e20*/  I2F.U64.RP R18, R18 ;  /* 0x0000001200127312 */ /* 0x000e300000309000 */
[----:B0-----:R-:W0:Y:S02]  /*2e30*/  MUFU.RCP R10, R18 ;  /* 0x00000012000a7308 */ /* 0x001e240000001000 */
[----:B0-----:R-:W-:-:S06]  /*2e40*/  VIADD R14, R10, 0x1ffffffe ;  /* 0x1ffffffe0a0e7836 */ /* 0x001fcc0000000000 */
[----:B------:R-:W0:Y:S02]  /*2e50*/  F2I.U64.TRUNC R14, R14 ;  /* 0x0000000e000e7311 */ /* 0x000e24000020d800 */
[----:B0-----:R-:W-:-:S04]  /*2e60*/  IMAD.WIDE.U32 R10, R14, UR10, RZ ;  /* 0x0000000a0e0a7c25 */ /* 0x001fc8000f8e00ff */
[----:B------:R-:W-:Y:S01]  /*2e70*/  IMAD R11, R14, R17, R11 ;  /* 0x000000110e0b7224 */ /* 0x000fe200078e020b */
[----:B------:R-:W-:-:S03]  /*2e80*/  IADD3 R21, P0, PT, RZ, -R10, RZ ;  /* 0x8000000aff157210 */ /* 0x000fc60007f1e0ff */
[----:B------:R-:W-:Y:S02]  /*2e90*/  IMAD R11, R15, UR10, R11 ;  /* 0x0000000a0f0b7c24 */ /* 0x000fe4000f8e020b */
[----:B------:R-:W-:-:S03]  /*2ea0*/  IMAD.HI.U32 R10, R14, R21, RZ ;  /* 0x000000150e0a7227 */ /* 0x000fc600078e00ff */
[----:B------:R-:W-:Y:S01]  /*2eb0*/  IADD3.X R23, PT, PT, RZ, ~R11, RZ, P0, !PT ;  /* 0x8000000bff177210 */ /* 0x000fe200007fe4ff */
[----:B------:R-:W-:-:S04]  /*2ec0*/  IMAD.MOV.U32 R11, RZ, RZ, R14 ;  /* 0x000000ffff0b7224 */ /* 0x000fc800078e000e */
        /* <DEDUP_REMOVED lines=31> */
[C---:B------:R-:W-:Y:S02]  /*30c0*/  IMAD R18, R14.reuse, R17, R11 ;  /* 0x000000110e127224 */ /* 0x040fe400078e020b */
[----:B------:R-:W-:Y:S01]  /*30d0*/  VIADD R11, R14, 0x1 ;  /* 0x000000010e0b7836 */ /* 0x000fe20000000000 */
[----:B------:R-:W-:Y:S01]  /*30e0*/  ISETP.GE.U32.AND P0, PT, R19, UR10, PT ;  /* 0x0000000a13007c0c */ /* 0x000fe2000bf06070 */
[----:B------:R-:W-:-:S04]  /*30f0*/  IMAD R15, R15, UR10, R18 ;  /* 0x0000000a0f0f7c24 */ /* 0x000fc8000f8e0212 */
[----:B------:R-:W-:Y:S01]  /*3100*/  IMAD.X R18, R16, 0x1, ~R15, P1 ;  /* 0x0000000110127824 */ /* 0x000fe200008e0e0f */
[----:B------:R-:W-:-:S04]  /*3110*/  IADD3 R10, P1, PT, R19, -UR10, RZ ;  /* 0x8000000a130a7c10 */ /* 0x000fc8000ff3e0ff */
[----:B------:R-:W-:Y:S02]  /*3120*/  ISETP.GE.U32.AND.EX P0, PT, R18, R17, PT, P0 ;  /* 0x000000111200720c */ /* 0x000fe40003f06100 */
[----:B------:R-:W-:Y:S02]  /*3130*/  IADD3.X R16, PT, PT, ~R17, R18, RZ, P1, !PT ;  /* 0x0000001211107210 */ /* 0x000fe40000ffe5ff */
[----:B------:R-:W-:Y:S02]  /*3140*/  SEL R10, R10, R19, P0 ;  /* 0x000000130a0a7207 */ /* 0x000fe40000000000 */
[----:B------:R-:W-:Y:S02]  /*3150*/  SEL R11, R11, R14, P0 ;  /* 0x0000000e0b0b7207 */ /* 0x000fe40000000000 */
[----:B------:R-:W-:Y:S02]  /*3160*/  SEL R16, R16, R18, P0 ;  /* 0x0000001210107207 */ /* 0x000fe40000000000 */
[----:B------:R-:W-:Y:S01]  /*3170*/  ISETP.GE.U32.AND P0, PT, R10, UR10, PT ;  /* 0x0000000a0a007c0c */ /* 0x000fe2000bf06070 */
[----:B------:R-:W-:Y:S01]  /*3180*/  VIADD R14, R11, 0x1 ;  /* 0x000000010b0e7836 */ /* 0x000fe20000000000 */
[----:B------:R-:W-:-:S02]  /*3190*/  ISETP.NE.U32.AND P1, PT, RZ, UR10, PT ;  /* 0x0000000aff007c0c */ /* 0x000fc4000bf25070 */
[----:B------:R-:W-:Y:S02]  /*31a0*/  ISETP.GE.U32.AND.EX P0, PT, R16, R17, PT, P0 ;  /* 0x000000111000720c */ /* 0x000fe40003f06100 */
[----:B------:R-:W-:Y:S02]  /*31b0*/  MOV R10, R8 ;  /* 0x00000008000a7202 */ /* 0x000fe40000000f00 */
[----:B------:R-:W-:Y:S01]  /*31c0*/  SEL R14, R14, R11, P0 ;  /* 0x0000000b0e0e7207 */ /* 0x000fe20000000000 */
[----:B------:R-:W-:Y:S01]  /*31d0*/  IMAD.MOV.U32 R11, RZ, RZ, 0x0 ;  /* 0x00000000ff0b7424 */ /* 0x000fe200078e00ff */
[----:B------:R-:W-:-:S04]  /*31e0*/  ISETP.NE.AND.EX P1, PT, R17, RZ, PT, P1 ;  /* 0x000000ff1100720c */ /* 0x000fc80003f25310 */
[----:B------:R-:W-:Y:S01]  /*31f0*/  SEL R14, R14, 0xffffffff, P1 ;  /* 0xffffffff0e0e7807 */ /* 0x000fe20000800000 */
[----:B------:R-:W-:Y:S08]  /*3200*/  RET.REL.NODEC R10 `(_ZN3cub18CUB_300001_SM_10006detail9transform16transform_kernelINS2_10policy_hubILb1EN4cuda3std3__45tupleIJN6thrust24THRUST_300001_SM_1000_NS17counting_iteratorIiNSA_11use_defaultESC_SC_EEEEEE10policy1000Ei3mulNSA_6detail15normal_iteratorINSA_10device_ptrIfEEEEJSD_EEEvT0_iT1_T2_DpNS2_10kernel_argIT3_EE) ;  /* 0xffffffcc0a7c7950 */ /* 0x000ff00003c3ffff */
.L_x_59:
        /* <DEDUP_REMOVED lines=15> */
.L_x_64:


//--------------------- .text._ZN3cub18CUB_300001_SM_10006detail8for_each13static_kernelINS2_12policy_hub_t12policy_500_tEmN6thrust24THRUST_300001_SM_1000_NS8cuda_cub20__uninitialized_fill7functorINS7_10device_ptrIfEEfEEEEvT0_T1_ --------------------------
	.section	.text._ZN3cub18CUB_300001_SM_10006detail8for_each13static_kernelINS2_12policy_hub_t12policy_500_tEmN6thrust24THRUST_300001_SM_1000_NS8cuda_cub20__uninitialized_fill7functorINS7_10device_ptrIfEEfEEEEvT0_T1_,"ax",@progbits
	.align	128
        .global         _ZN3cub18CUB_300001_SM_10006detail8for_each13static_kernelINS2_12policy_hub_t12policy_500_tEmN6thrust24THRUST_300001_SM_1000_NS8cuda_cub20__uninitialized_fill7functorINS7_10device_ptrIfEEfEEEEvT0_T1_
        .type           _ZN3cub18CUB_300001_SM_10006detail8for_each13static_kernelINS2_12policy_hub_t12policy_500_tEmN6thrust24THRUST_300001_SM_1000_NS8cuda_cub20__uninitialized_fill7functorINS7_10device_ptrIfEEfEEEEvT0_T1_,@function
        .size           _ZN3cub18CUB_300001_SM_10006detail8for_each13static_kernelINS2_12policy_hub_t12policy_500_tEmN6thrust24THRUST_300001_SM_1000_NS8cuda_cub20__uninitialized_fill7functorINS7_10device_ptrIfEEfEEEEvT0_T1_,(.L_x_67 - _ZN3cub18CUB_300001_SM_10006detail8for_each13static_kernelINS2_12policy_hub_t12policy_500_tEmN6thrust24THRUST_300001_SM_1000_NS8cuda_cub20__uninitialized_fill7functorINS7_10device_ptrIfEEfEEEEvT0_T1_)
        .other          _ZN3cub18CUB_300001_SM_10006detail8for_each13static_kernelINS2_12policy_hub_t12policy_500_tEmN6thrust24THRUST_300001_SM_1000_NS8cuda_cub20__uninitialized_fill7functorINS7_10device_ptrIfEEfEEEEvT0_T1_,@"STO_CUDA_ENTRY STV_DEFAULT"
_ZN3cub18CUB_300001_SM_10006detail8for_each13static_kernelINS2_12policy_hub_t12policy_500_tEmN6thrust24THRUST_300001_SM_1000_NS8cuda_cub20__uninitialized_fill7functorINS7_10device_ptrIfEEfEEEEvT0_T1_:
.text._ZN3cub18CUB_300001_SM_10006detail8for_each13static_kernelINS2_12policy_hub_t12policy_500_tEmN6thrust24THRUST_300001_SM_1000_NS8cuda_cub20__uninitialized_fill7functorINS7_10device_ptrIfEEfEEEEvT0_T1_:
[----:B------:R-:W-:Y:S08]  /*0000*/  LDC R1, c[0x0][0x37c] ;  /* 0x0000df00ff017b82 */ /* 0x000ff00000000800 */
[----:B------:R-:W0:Y:S01]  /*0010*/  S2UR UR4, SR_CTAID.X ;  /* 0x00000000000479c3 */ /* 0x000e220000002500 */
[----:B------:R-:W1:Y:S01]  /*0020*/  LDCU.64 UR6, c[0x0][0x380] ;  /* 0x00007000ff0677ac */ /* 0x000e620008000a00 */
[----:B------:R-:W2:Y:S01]  /*0030*/  LDCU.64 UR8, c[0x0][0x358] ;  /* 0x00006b00ff0877ac */ /* 0x000ea20008000a00 */
[----:B0-----:R-:W-:-:S04]  /*0040*/  UIMAD.WIDE.U32 UR4, UR4, 0x200, URZ ;  /* 0x00000200040478a5 */ /* 0x001fc8000f8e00ff */
[----:B-1----:R-:W-:-:S04]  /*0050*/  UIADD3 UR6, UP0, UPT, -UR4, UR6, URZ ;  /* 0x0000000604067290 */ /* 0x002fc8000ff1e1ff */
[----:B------:R-:W-:Y:S02]  /*0060*/  UIADD3.X UR7, UPT, UPT, ~UR5, UR7, URZ, UP0, !UPT ;  /* 0x0000000705077290 */ /* 0x000fe400087fe5ff */
[----:B------:R-:W-:-:S04]  /*0070*/  UISETP.GE.U32.AND UP0, UPT, UR6, 0x200, UPT ;  /* 0x000002000600788c */ /* 0x000fc8000bf06070 */
[----:B------:R-:W-:-:S09]  /*0080*/  UISETP.GE.U32.AND.EX UP0, UPT, UR7, URZ, UPT, UP0 ;  /* 0x000000ff0700728c */ /* 0x000fd2000bf06100 */
[----:B--2---:R-:W-:Y:S05]  /*0090*/  BRA.U !UP0, `(.L_x_60) ;  /* 0x0000000108287547 */ /* 0x004fea000b800000 */
[----:B------:R-:W0:Y:S01]  /*00a0*/  S2R R0, SR_TID.X ;  /* 0x0000000000007919 */ /* 0x000e220000002100 */
[----:B------:R-:W1:Y:S01]  /*00b0*/  LDCU.64 UR6, c[0x0][0x388] ;  /* 0x00007100ff0677ac */ /* 0x000e620008000a00 */
[----:B------:R-:W2:Y:S01]  /*00c0*/  LDC R5, c[0x0][0x390] ;  /* 0x0000e400ff057b82 */ /* 0x000ea20000000800 */
[----:B0-----:R-:W-:-:S05]  /*00d0*/  IADD3 R0, P0, PT, R0, UR4, RZ ;  /* 0x0000000400007c10 */ /* 0x001fca000ff1e0ff */
[----:B------:R-:W-:Y:S01]  /*00e0*/  IMAD.X R3, RZ, RZ, UR5, P0 ;  /* 0x00000005ff037e24 */ /* 0x000fe200080e06ff */
[----:B-1----:R-:W-:-:S04]  /*00f0*/  LEA R2, P0, R0, UR6, 0x2 ;  /* 0x0000000600027c11 */ /* 0x002fc8000f8010ff */
[----:B------:R-:W-:-:S05]  /*0100*/  LEA.HI.X R3, R0, UR7, R3, 0x2, P0 ;  /* 0x0000000700037c11 */ /* 0x000fca00080f1403 */
[----:B--2---:R-:W-:Y:S04]  /*0110*/  STG.E desc[UR8][R2.64], R5 ;  /* 0x0000000502007986 */ /* 0x004fe8000c101908 */
[----:B------:R-:W-:Y:S01]  /*0120*/  STG.E desc[UR8][R2.64+0x400], R5 ;  /* 0x0004000502007986 */ /* 0x000fe2000c101908 */
[----:B------:R-:W-:Y:S05]  /*0130*/  EXIT ;  /* 0x000000000000794d */ /* 0x000fea0003800000 */
.L_x_60:
[----:B------:R-:W0:Y:S01]  /*0140*/  S2R R0, SR_TID.X ;  /* 0x0000000000007919 */ /* 0x000e220000002100 */
[----:B------:R-:W-:Y:S01]  /*0150*/  IMAD.U32 R2, RZ, RZ, UR7 ;  /* 0x00000007ff027e24 */ /* 0x000fe2000f8e00ff */
[----:B------:R-:W1:Y:S01]  /*0160*/  LDCU.64 UR10, c[0x0][0x388] ;  /* 0x00007100ff0a77ac */ /* 0x000e620008000a00 */
[----:B------:R-:W-:Y:S01]  /*0170*/  IMAD.U32 R4, RZ, RZ, UR7 ;  /* 0x00000007ff047e24 */ /* 0x000fe2000f8e00ff */
[----:B0-----:R-:W-:-:S04]  /*0180*/  ISETP.LT.U32.AND P0, PT, R0, UR6, PT ;  /* 0x0000000600007c0c */ /* 0x001fc8000bf01070 */
[----:B------:R-:W-:Y:S01]  /*0190*/  ISETP.GT.U32.AND.EX P0, PT, R2, RZ, PT, P0 ;  /* 0x000000ff0200720c */ /* 0x000fe20003f04100 */
[C---:B------:R-:W-:Y:S01]  /*01a0*/  VIADD R2, R0.reuse, 0x100 ;  /* 0x0000010000027836 */ /* 0x040fe20000000000 */
[----:B------:R-:W-:-:S04]  /*01b0*/  IADD3 R0, P2, PT, R0, UR4, RZ ;  /* 0x0000000400007c10 */ /* 0x000fc8000ff5e0ff */
[----:B------:R-:W-:Y:S01]  /*01c0*/  ISETP.LT.U32.AND P1, PT, R2, UR6, PT ;  /* 0x0000000602007c0c */ /* 0x000fe2000bf21070 */
[----:B------:R-:W-:Y:S01]  /*01d0*/  IMAD.X R3, RZ, RZ, UR5, P2 ;  /* 0x00000005ff037e24 */ /* 0x000fe200090e06ff */
[----:B-1----:R-:W-:Y:S02]  /*01e0*/  LEA R2, P2, R0, UR10, 0x2 ;  /* 0x0000000a00027c11 */ /* 0x002fe4000f8410ff */
[----:B------:R-:W-:Y:S02]  /*01f0*/  ISETP.GT.U32.AND.EX P1, PT, R4, RZ, PT, P1 ;  /* 0x000000ff0400720c */ /* 0x000fe40003f24110 */
[----:B------:R-:W-:Y:S01]  /*0200*/  LEA.HI.X R3, R0, UR11, R3, 0x2, P2 ;  /* 0x0000000b00037c11 */ /* 0x000fe200090f1403 */
[----:B------:R-:W0:Y:S04]  /*0210*/  @P0 LDC R5, c[0x0][0x390] ;  /* 0x0000e400ff050b82 */ /* 0x000e280000000800 */
[----:B0-----:R0:W-:Y:S06]  /*0220*/  @P0 STG.E desc[UR8][R2.64], R5 ;  /* 0x0000000502000986 */ /* 0x0011ec000c101908 */
[----:B------:R-:W-:Y:S05]  /*0230*/  @!P1 EXIT ;  /* 0x000000000000994d */ /* 0x000fea0003800000 */
[----:B0-----:R-:W0:Y:S02]  /*0240*/  LDC R5, c[0x0][0x390] ;  /* 0x0000e400ff057b82 */ /* 0x001e240000000800 */
[----:B0-----:R-:W-:Y:S01]  /*0250*/  STG.E desc[UR8][R2.64+0x400], R5 ;  /* 0x0004000502007986 */ /* 0x001fe2000c101908 */
[----:B------:R-:W-:Y:S05]  /*0260*/  EXIT ;  /* 0x000000000000794d */ /* 0x000fea0003800000 */
.L_x_61:
        /* <DEDUP_REMOVED lines=9> */
.L_x_67:


//--------------------- .text._ZN3cub18CUB_300001_SM_10006detail11EmptyKernelIvEEvv --------------------------
	.section	.text._ZN3cub18CUB_300001_SM_10006detail11EmptyKernelIvEEvv,"ax",@progbits
	.align	128
        .global         _ZN3cub18CUB_300001_SM_10006detail11EmptyKernelIvEEvv
        .type           _ZN3cub18CUB_300001_SM_10006detail11EmptyKernelIvEEvv,@function
        .size           _ZN3cub18CUB_300001_SM_10006detail11EmptyKernelIvEEvv,(.L_x_68 - _ZN3cub18CUB_300001_SM_10006detail11EmptyKernelIvEEvv)
        .other          _ZN3cub18CUB_300001_SM_10006detail11EmptyKernelIvEEvv,@"STO_CUDA_ENTRY STV_DEFAULT"
_ZN3cub18CUB_300001_SM_10006detail11EmptyKernelIvEEvv:
.text._ZN3cub18CUB_300001_SM_10006detail11EmptyKernelIvEEvv:
[----:B------:R-:W-:Y:S01]  /*0000*/  LDC R1, c[0x0][0x37c] ;  /* 0x0000df00ff017b82 */ /* 0x000fe20000000800 */
[----:B------:R-:W-:Y:S05]  /*0010*/  EXIT ;  /* 0x000000000000794d */ /* 0x000fea0003800000 */
.L_x_62:
        /* <DEDUP_REMOVED lines=14> */
.L_x_68:


//--------------------- .nv.shared.reserved.0     --------------------------
	.section	.nv.shared.reserved.0,"aw",@nobits
	.weak		__nv_reservedSMEM_offset_0_alias
	.size		__nv_reservedSMEM_offset_0_alias, 0, 64
	.other		__nv_reservedSMEM_offset_0_alias,@"STO_CUDA_RESERVED_SHARED STV_DEFAULT"
__nv_reservedSMEM_offset_0_alias:
	.zero		0
	.zero		64


//--------------------- .nv.global                --------------------------
	.section	.nv.global,"aw",@nobits
.nv.global:
	.type		_ZN34_INTERNAL_6b75592b_4_k_cu_4f35bb1f6thrust24THRUST_300001_SM_1000_NS3seqE,@object
	.size		_ZN34_INTERNAL_6b75592b_4_k_cu_4f35bb1f6thrust24THRUST_300001_SM_1000_NS3seqE,(_ZN34_INTERNAL_6b75592b_4_k_cu_4f35bb1f4cuda3std3__48in_placeE - _ZN34_INTERNAL_6b75592b_4_k_cu_4f35bb1f6thrust24THRUST_300001_SM_1000_NS3seqE)
_ZN34_INTERNAL_6b75592b_4_k_cu_4f35bb1f6thrust24THRUST_300001_SM_1000_NS3seqE:
	.zero		1
	.type		_ZN34_INTERNAL_6b75592b_4_k_cu_4f35bb1f4cuda3std3__48in_placeE,@object
	.size		_ZN34_INTERNAL_6b75592b_4_k_cu_4f35bb1f4cuda3std3__48in_placeE,(_ZN34_INTERNAL_6b75592b_4_k_cu_4f35bb1f4cuda3std6ranges3__45__cpo4sizeE - _ZN34_INTERNAL_6b75592b_4_k_cu_4f35bb1f4cuda3std3__48in_placeE)
_ZN34_INTERNAL_6b75592b_4_k_cu_4f35bb1f4cuda3std3__48in_placeE:
	.zero		1
	.type		_ZN34_INTERNAL_6b75592b_4_k_cu_4f35bb1f4cuda3std6ranges3__45__cpo4sizeE,@object
	.size		_ZN34_INTERNAL_6b75592b_4_k_cu_4f35bb1f4cuda3std6ranges3__45__cpo4sizeE,(_ZN34_INTERNAL_6b75592b_4_k_cu_4f35bb1f6thrust24THRUST_300001_SM_1000_NS12placeholders2_3E - _ZN34_INTERNAL_6b75592b_4_k_cu_4f35bb1f4cuda3std6ranges3__45__cpo4sizeE)
_ZN34_INTERNAL_6b75592b_4_k_cu_4f35bb1f4cuda3std6ranges3__45__cpo4sizeE:
	.zero		1
	.type		_ZN34_INTERNAL_6b75592b_4_k_cu_4f35bb1f6thrust24THRUST_300001_SM_1000_NS12placeholders2_3E,@object
	.size		_ZN34_INTERNAL_6b75592b_4_k_cu_4f35bb1f6thrust24THRUST_300001_SM_1000_NS12placeholders2_3E,(_ZN34_INTERNAL_6b75592b_4_k_cu_4f35bb1f4cuda3std3__45__cpo6cbeginE - _ZN34_INTERNAL_6b75592b_4_k_cu_4f35bb1f6thrust24THRUST_300001_SM_1000_NS12placeholders2_3E)
_ZN34_INTERNAL_6b75592b_4_k_cu_4f35bb1f6thrust24THRUST_300001_SM_1000_NS12placeholders2_3E:
	.zero		1
	.type		_ZN34_INTERNAL_6b75592b_4_k_cu_4f35bb1f4cuda3std3__45__cpo6cbeginE,@object
	.size		_ZN34_INTERNAL_6b75592b_4_k_cu_4f35bb1f4cuda3std3__45__cpo6cbeginE,(_ZN34_INTERNAL_6b75592b_4_k_cu_4f35bb1f4cuda3std6ranges3__45__cpo6cbeginE - _ZN34_INTERNAL_6b75592b_4_k_cu_4f35bb1f4cuda3std3__45__cpo6cbeginE)
_ZN34_INTERNAL_6b75592b_4_k_cu_4f35bb1f4cuda3std3__45__cpo6cbeginE:
	.zero		1
	.type		_ZN34_INTERNAL_6b75592b_4_k_cu_4f35bb1f4cuda3std6ranges3__45__cpo6cbeginE,@object
	.size		_ZN34_INTERNAL_6b75592b_4_k_cu_4f35bb1f4cuda3std6ranges3__45__cpo6cbeginE,(_ZN34_INTERNAL_6b75592b_4_k_cu_4f35bb1f6thrust24THRUST_300001_SM_1000_NS12placeholders2_7E - _ZN34_INTERNAL_6b75592b_4_k_cu_4f35bb1f4cuda3std6ranges3__45__cpo6cbeginE)
_ZN34_INTERNAL_6b75592b_4_k_cu_4f35bb1f4cuda3std6ranges3__45__cpo6cbeginE:
	.zero		1
	.type		_ZN34_INTERNAL_6b75592b_4_k_cu_4f35bb1f6thrust24THRUST_300001_SM_1000_NS12placeholders2_7E,@object
	.size		_ZN34_INTERNAL_6b75592b_4_k_cu_4f35bb1f6thrust24THRUST_300001_SM_1000_NS12placeholders2_7E,(_ZN34_INTERNAL_6b75592b_4_k_cu_4f35bb1f4cuda3std3__45__cpo7crbeginE - _ZN34_INTERNAL_6b75592b_4_k_cu_4f35bb1f6thrust24THRUST_300001_SM_1000_NS12placeholders2_7E)
_ZN34_INTERNAL_6b75592b_4_k_cu_4f35bb1f6thrust24THRUST_300001_SM_1000_NS12placeholders2_7E:
	.zero		1
	.type		_ZN34_INTERNAL_6b75592b_4_k_cu_4f35bb1f4cuda3std3__45__cpo7crbeginE,@object
	.size		_ZN34_INTERNAL_6b75592b_4_k_cu_4f35bb1f4cuda3std3__45__cpo7crbeginE,(_ZN34_INTERNAL_6b75592b_4_k_cu_4f35bb1f4cuda3std6ranges3__45__cpo4nextE - _ZN34_INTERNAL_6b75592b_4_k_cu_4f35bb1f4cuda3std3__45__cpo7crbeginE)
_ZN34_INTERNAL_6b75592b_4_k_cu_4f35bb1f4cuda3std3__45__cpo7crbeginE:
	.zero		1
	.type		_ZN34_INTERNAL_6b75592b_4_k_cu_4f35bb1f4cuda3std6ranges3__45__cpo4nextE,@object
	.size		_ZN34_INTERNAL_6b75592b_4_k_cu_4f35bb1f4cuda3std6ranges3__45__cpo4nextE,(_ZN34_INTERNAL_6b75592b_4_k_cu_4f35bb1f4cuda3std6ranges3__45__cpo4swapE - _ZN34_INTERNAL_6b75592b_4_k_cu_4f35bb1f4cuda3std6ranges3__45__cpo4nextE)
_ZN34_INTERNAL_6b75592b_4_k_cu_4f35bb1f4cuda3std6ranges3__45__cpo4nextE:
	.zero		1
	.type		_ZN34_INTERNAL_6b75592b_4_k_cu_4f35bb1f4cuda3std6ranges3__45__cpo4swapE,@object
	.size		_ZN34_INTERNAL_6b75592b_4_k_cu_4f35bb1f4cuda3std6ranges3__45__cpo4swapE,(_ZN34_INTERNAL_6b75592b_4_k_cu_4f35bb1f6thrust24THRUST_300001_SM_1000_NS8cuda_cub10par_nosyncE - _ZN34_INTERNAL_6b75592b_4_k_cu_4f35bb1f4cuda3std6ranges3__45__cpo4swapE)
_ZN34_INTERNAL_6b75592b_4_k_cu_4f35bb1f4cuda3std6ranges3__45__cpo4swapE:
	.zero		1
	.type		_ZN34_INTERNAL_6b75592b_4_k_cu_4f35bb1f6thrust24THRUST_300001_SM_1000_NS8cuda_cub10par_nosyncE,@object
	.size		_ZN34_INTERNAL_6b75592b_4_k_cu_4f35bb1f6thrust24THRUST_300001_SM_1000_NS8cuda_cub10par_nosyncE,(_ZN34_INTERNAL_6b75592b_4_k_cu_4f35bb1f6thrust24THRUST_300001_SM_1000_NS12placeholders2_9E - _ZN34_INTERNAL_6b75592b_4_k_cu_4f35bb1f6thrust24THRUST_300001_SM_1000_NS8cuda_cub10par_nosyncE)
_ZN34_INTERNAL_6b75592b_4_k_cu_4f35bb1f6thrust24THRUST_300001_SM_1000_NS8cuda_cub10par_nosyncE:
	.zero		1
	.type		_ZN34_INTERNAL_6b75592b_4_k_cu_4f35bb1f6thrust24THRUST_300001_SM_1000_NS12placeholders2_9E,@object
	.size		_ZN34_INTERNAL_6b75592b_4_k_cu_4f35bb1f6thrust24THRUST_300001_SM_1000_NS12placeholders2_9E,(_ZN34_INTERNAL_6b75592b_4_k_cu_4f35bb1f4cuda3std3__436_GLOBAL__N__6b75592b_4_k_cu_4f35bb1f6ignoreE - _ZN34_INTERNAL_6b75592b_4_k_cu_4f35bb1f6thrust24THRUST_300001_SM_1000_NS12placeholders2_9E)
_ZN34_INTERNAL_6b75592b_4_k_cu_4f35bb1f6thrust24THRUST_300001_SM_1000_NS12placeholders2_9E:
	.zero		1
	.type		_ZN34_INTERNAL_6b75592b_4_k_cu_4f35bb1f4cuda3std3__436_GLOBAL__N__6b75592b_4_k_cu_4f35bb1f6ignoreE,@object
	.size		_ZN34_INTERNAL_6b75592b_4_k_cu_4f35bb1f4cuda3std3__436_GLOBAL__N__6b75592b_4_k_cu_4f35bb1f6ignoreE,(_ZN34_INTERNAL_6b75592b_4_k_cu_4f35bb1f4cuda3std6ranges3__45__cpo4dataE - _ZN34_INTERNAL_6b75592b_4_k_cu_4f35bb1f4cuda3std3__436_GLOBAL__N__6b75592b_4_k_cu_4f35bb1f6ignoreE)
_ZN34_INTERNAL_6b75592b_4_k_cu_4f35bb1f4cuda3std3__436_GLOBAL__N__6b75592b_4_k_cu_4f35bb1f6ignoreE:
	.zero		1
	.type		_ZN34_INTERNAL_6b75592b_4_k_cu_4f35bb1f4cuda3std6ranges3__45__cpo4dataE,@object
	.size		_ZN34_INTERNAL_6b75592b_4_k_cu_4f35bb1f4cuda3std6ranges3__45__cpo4dataE,(_ZN34_INTERNAL_6b75592b_4_k_cu_4f35bb1f6thrust24THRUST_300001_SM_1000_NS12placeholders2_1E - _ZN34_INTERNAL_6b75592b_4_k_cu_4f35bb1f4cuda3std6ranges3__45__cpo4dataE)
_ZN34_INTERNAL_6b75592b_4_k_cu_4f35bb1f4cuda3std6ranges3__45__cpo4dataE:
	.zero		1
	.type		_ZN34_INTERNAL_6b75592b_4_k_cu_4f35bb1f6thrust24THRUST_300001_SM_1000_NS12placeholders2_1E,@object
	.size		_ZN34_INTERNAL_6b75592b_4_k_cu_4f35bb1f6thrust24THRUST_300001_SM_1000_NS12placeholders2_1E,(_ZN34_INTERNAL_6b75592b_4_k_cu_4f35bb1f4cuda3std3__45__cpo5beginE - _ZN34_INTERNAL_6b75592b_4_k_cu_4f35bb1f6thrust24THRUST_300001_SM_1000_NS12placeholders2_1E)
_ZN34_INTERNAL_6b75592b_4_k_cu_4f35bb1f6thrust24THRUST_300001_SM_1000_NS12placeholders2_1E:
	.zero		1
	.type		_ZN34_INTERNAL_6b75592b_4_k_cu_4f35bb1f4cuda3std3__45__cpo5beginE,@object
	.size		_ZN34_INTERNAL_6b75592b_4_k_cu_4f35bb1f4cuda3std3__45__cpo5beginE,(_ZN34_INTERNAL_6b75592b_4_k_cu_4f35bb1f4cuda3std6ranges3__45__cpo5beginE - _ZN34_INTERNAL_6b75592b_4_k_cu_4f35bb1f4cuda3std3__45__cpo5beginE)
_ZN34_INTERNAL_6b75592b_4_k_cu_4f35bb1f4cuda3std3__45__cpo5beginE:
	.zero		1
	.type		_ZN34_INTERNAL_6b75592b_4_k_cu_4f35bb1f4cuda3std6ranges3__45__cpo5beginE,@object
	.size		_ZN34_INTERNAL_6b75592b_4_k_cu_4f35bb1f4cuda3std6ranges3__45__cpo5beginE,(_ZN34_INTERNAL_6b75592b_4_k_cu_4f35bb1f6thrust24THRUST_300001_SM_1000_NS12placeholders2_5E - _ZN34_INTERNAL_6b75592b_4_k_cu_4f35bb1f4cuda3std6ranges3__45__cpo5beginE)
_ZN34_INTERNAL_6b75592b_4_k_cu_4f35bb1f4cuda3std6ranges3__45__cpo5beginE:
	.zero		1
	.type		_ZN34_INTERNAL_6b75592b_4_k_cu_4f35bb1f6thrust24THRUST_300001_SM_1000_NS12placeholders2_5E,@object
	.size		_ZN34_INTERNAL_6b75592b_4_k_cu_4f35bb1f6thrust24THRUST_300001_SM_1000_NS12placeholders2_5E,(_ZN34_INTERNAL_6b75592b_4_k_cu_4f35bb1f4cuda3std3__45__cpo6rbeginE - _ZN34_INTERNAL_6b75592b_4_k_cu_4f35bb1f6thrust24THRUST_300001_SM_1000_NS12placeholders2_5E)
_ZN34_INTERNAL_6b75592b_4_k_cu_4f35bb1f6thrust24THRUST_300001_SM_1000_NS12placeholders2_5E:
	.zero		1
	.type		_ZN34_INTERNAL_6b75592b_4_k_cu_4f35bb1f4cuda3std3__45__cpo6rbeginE,@object
	.size		_ZN34_INTERNAL_6b75592b_4_k_cu_4f35bb1f4cuda3std3__45__cpo6rbeginE,(_ZN34_INTERNAL_6b75592b_4_k_cu_4f35bb1f4cuda3std6ranges3__45__cpo7advanceE - _ZN34_INTERNAL_6b75592b_4_k_cu_4f35bb1f4cuda3std3__45__cpo6rbeginE)
_ZN34_INTERNAL_6b75592b_4_k_cu_4f35bb1f4cuda3std3__45__cpo6rbeginE:
	.zero		1
	.type		_ZN34_INTERNAL_6b75592b_4_k_cu_4f35bb1f4cuda3std6ranges3__45__cpo7advanceE,@object
	.size		_ZN34_INTERNAL_6b75592b_4_k_cu_4f35bb1f4cuda3std6ranges3__45__cpo7advanceE,(_ZN34_INTERNAL_6b75592b_4_k_cu_4f35bb1f4cuda3std3__47nulloptE - _ZN34_INTERNAL_6b75592b_4_k_cu_4f35bb1f4cuda3std6ranges3__45__cpo7advanceE)
_ZN34_INTERNAL_6b75592b_4_k_cu_4f35bb1f4cuda3std6ranges3__45__cpo7advanceE:
	.zero		1
	.type		_ZN34_INTERNAL_6b75592b_4_k_cu_4f35bb1f4cuda3std3__47nulloptE,@object
	.size		_ZN34_INTERNAL_6b75592b_4_k_cu_4f35bb1f4cuda3std3__47nulloptE,(_ZN34_INTERNAL_6b75592b_4_k_cu_4f35bb1f4cuda3std6ranges3__45__cpo8distanceE - _ZN34_INTERNAL_6b75592b_4_k_cu_4f35bb1f4cuda3std3__47nulloptE)
_ZN34_INTERNAL_6b75592b_4_k_cu_4f35bb1f4cuda3std3__47nulloptE:
	.zero		1
	.type		_ZN34_INTERNAL_6b75592b_4_k_cu_4f35bb1f4cuda3std6ranges3__45__cpo8distanceE,@object
	.size		_ZN34_INTERNAL_6b75592b_4_k_cu_4f35bb1f4cuda3std6ranges3__45__cpo8distanceE,(_ZN34_INTERNAL_6b75592b_4_k_cu_4f35bb1f6thrust24THRUST_300001_SM_1000_NS12placeholders3_10E - _ZN34_INTERNAL_6b75592b_4_k_cu_4f35bb1f4cuda3std6ranges3__45__cpo8distanceE)
_ZN34_INTERNAL_6b75592b_4_k_cu_4f35bb1f4cuda3std6ranges3__45__cpo8distanceE:
	.zero		1
	.type		_ZN34_INTERNAL_6b75592b_4_k_cu_4f35bb1f6thrust24THRUST_300001_SM_1000_NS12placeholders3_10E,@object
	.size		_ZN34_INTERNAL_6b75592b_4_k_cu_4f35bb1f6thrust24THRUST_300001_SM_1000_NS12placeholders3_10E,(_ZN34_INTERNAL_6b75592b_4_k_cu_4f35bb1f4cuda3std3__419piecewise_constructE - _ZN34_INTERNAL_6b75592b_4_k_cu_4f35bb1f6thrust24THRUST_300001_SM_1000_NS12placeholders3_10E)
_ZN34_INTERNAL_6b75592b_4_k_cu_4f35bb1f6thrust24THRUST_300001_SM_1000_NS12placeholders3_10E:
	.zero		1
	.type		_ZN34_INTERNAL_6b75592b_4_k_cu_4f35bb1f4cuda3std3__419piecewise_constructE,@object
	.size		_ZN34_INTERNAL_6b75592b_4_k_cu_4f35bb1f4cuda3std3__419piecewise_constructE,(_ZN34_INTERNAL_6b75592b_4_k_cu_4f35bb1f4cuda3std6ranges3__45__cpo5cdataE - _ZN34_INTERNAL_6b75592b_4_k_cu_4f35bb1f4cuda3std3__419piecewise_constructE)
_ZN34_INTERNAL_6b75592b_4_k_cu_4f35bb1f4cuda3std3__419piecewise_constructE:
	.zero		1
	.type		_ZN34_INTERNAL_6b75592b_4_k_cu_4f35bb1f4cuda3std6ranges3__45__cpo5cdataE,@object
	.size		_ZN34_INTERNAL_6b75592b_4_k_cu_4f35bb1f4cuda3std6ranges3__45__cpo5cdataE,(_ZN34_INTERNAL_6b75592b_4_k_cu_4f35bb1f6thrust24THRUST_300001_SM_1000_NS12placeholders2_2E - _ZN34_INTERNAL_6b75592b_4_k_cu_4f35bb1f4cuda3std6ranges3__45__cpo5cdataE)
_ZN34_INTERNAL_6b75592b_4_k_cu_4f35bb1f4cuda3std6ranges3__45__cpo5cdataE:
	.zero		1
	.type		_ZN34_INTERNAL_6b75592b_4_k_cu_4f35bb1f6thrust24THRUST_300001_SM_1000_NS12placeholders2_2E,@object
	.size		_ZN34_INTERNAL_6b75592b_4_k_cu_4f35bb1f6thrust24THRUST_300001_SM_1000_NS12placeholders2_2E,(_ZN34_INTERNAL_6b75592b_4_k_cu_4f35bb1f4cuda3std3__45__cpo3endE - _ZN34_INTERNAL_6b75592b_4_k_cu_4f35bb1f6thrust24THRUST_300001_SM_1000_NS12placeholders2_2E)
_ZN34_INTERNAL_6b75592b_4_k_cu_4f35bb1f6thrust24THRUST_300001_SM_1000_NS12placeholders2_2E:
	.zero		1
	.type		_ZN34_INTERNAL_6b75592b_4_k_cu_4f35bb1f4cuda3std3__45__cpo3endE,@object
	.size		_ZN34_INTERNAL_6b75592b_4_k_cu_4f35bb1f4cuda3std3__45__cpo3endE,(_ZN34_INTERNAL_6b75592b_4_k_cu_4f35bb1f4cuda3std6ranges3__45__cpo3endE - _ZN34_INTERNAL_6b75592b_4_k_cu_4f35bb1f4cuda3std3__45__cpo3endE)
_ZN34_INTERNAL_6b75592b_4_k_cu_4f35bb1f4cuda3std3__45__cpo3endE:
	.zero		1
	.type		_ZN34_INTERNAL_6b75592b_4_k_cu_4f35bb1f4cuda3std6ranges3__45__cpo3endE,@object
	.size		_ZN34_INTERNAL_6b75592b_4_k_cu_4f35bb1f4cuda3std6ranges3__45__cpo3endE,(_ZN34_INTERNAL_6b75592b_4_k_cu_4f35bb1f6thrust24THRUST_300001_SM_1000_NS12placeholders2_6E - _ZN34_INTERNAL_6b75592b_4_k_cu_4f35bb1f4cuda3std6ranges3__45__cpo3endE)
_ZN34_INTERNAL_6b75592b_4_k_cu_4f35bb1f4cuda3std6ranges3__45__cpo3endE:
	.zero		1
	.type		_ZN34_INTERNAL_6b75592b_4_k_cu_4f35bb1f6thrust24THRUST_300001_SM_1000_NS12placeholders2_6E,@object
	.size		_ZN34_INTERNAL_6b75592b_4_k_cu_4f35bb1f6thrust24THRUST_300001_SM_1000_NS12placeholders2_6E,(_ZN34_INTERNAL_6b75592b_4_k_cu_4f35bb1f4cuda3std3__45__cpo4rendE - _ZN34_INTERNAL_6b75592b_4_k_cu_4f35bb1f6thrust24THRUST_300001_SM_1000_NS12placeholders2_6E)
_ZN34_INTERNAL_6b75592b_4_k_cu_4f35bb1f6thrust24THRUST_300001_SM_1000_NS12placeholders2_6E:
	.zero		1
	.type		_ZN34_INTERNAL_6b75592b_4_k_cu_4f35bb1f4cuda3std3__45__cpo4rendE,@object
	.size		_ZN34_INTERNAL_6b75592b_4_k_cu_4f35bb1f4cuda3std3__45__cpo4rendE,(_ZN34_INTERNAL_6b75592b_4_k_cu_4f35bb1f4cuda3std6ranges3__45__cpo9iter_swapE - _ZN34_INTERNAL_6b75592b_4_k_cu_4f35bb1f4cuda3std3__45__cpo4rendE)
_ZN34_INTERNAL_6b75592b_4_k_cu_4f35bb1f4cuda3std3__45__cpo4rendE:
	.zero		1
	.type		_ZN34_INTERNAL_6b75592b_4_k_cu_4f35bb1f4cuda3std6ranges3__45__cpo9iter_swapE,@object
	.size		_ZN34_INTERNAL_6b75592b_4_k_cu_4f35bb1f4cuda3std6ranges3__45__cpo9iter_swapE,(_ZN34_INTERNAL_6b75592b_4_k_cu_4f35bb1f4cuda3std3__48unexpectE - _ZN34_INTERNAL_6b75592b_4_k_cu_4f35bb1f4cuda3std6ranges3__45__cpo9iter_swapE)
_ZN34_INTERNAL_6b75592b_4_k_cu_4f35bb1f4cuda3std6ranges3__45__cpo9iter_swapE:
	.zero		1
	.type		_ZN34_INTERNAL_6b75592b_4_k_cu_4f35bb1f4cuda3std3__48unexpectE,@object
	.size		_ZN34_INTERNAL_6b75592b_4_k_cu_4f35bb1f4cuda3std3__48unexpectE,(_ZN34_INTERNAL_6b75592b_4_k_cu_4f35bb1f6thrust24THRUST_300001_SM_1000_NS8cuda_cub3parE - _ZN34_INTERNAL_6b75592b_4_k_cu_4f35bb1f4cuda3std3__48unexpectE)
_ZN34_INTERNAL_6b75592b_4_k_cu_4f35bb1f4cuda3std3__48unexpectE:
	.zero		1
	.type		_ZN34_INTERNAL_6b75592b_4_k_cu_4f35bb1f6thrust24THRUST_300001_SM_1000_NS8cuda_cub3parE,@object
	.size		_ZN34_INTERNAL_6b75592b_4_k_cu_4f35bb1f6thrust24THRUST_300001_SM_1000_NS8cuda_cub3parE,(_ZN34_INTERNAL_6b75592b_4_k_cu_4f35bb1f6thrust24THRUST_300001_SM_1000_NS12placeholders2_4E - _ZN34_INTERNAL_6b75592b_4_k_cu_4f35bb1f6thrust24THRUST_300001_SM_1000_NS8cuda_cub3parE)
_ZN34_INTERNAL_6b75592b_4_k_cu_4f35bb1f6thrust24THRUST_300001_SM_1000_NS8cuda_cub3parE:
	.zero		1
	.type		_ZN34_INTERNAL_6b75592b_4_k_cu_4f35bb1f6thrust24THRUST_300001_SM_1000_NS12placeholders2_4E,@object
	.size		_ZN34_INTERNAL_6b75592b_4_k_cu_4f35bb1f6thrust24THRUST_300001_SM_1000_NS12placeholders2_4E,(_ZN34_INTERNAL_6b75592b_4_k_cu_4f35bb1f4cuda3std3__45__cpo4cendE - _ZN34_INTERNAL_6b75592b_4_k_cu_4f35bb1f6thrust24THRUST_300001_SM_1000_NS12placeholders2_4E)
_ZN34_INTERNAL_6b75592b_4_k_cu_4f35bb1f6thrust24THRUST_300001_SM_1000_NS12placeholders2_4E:
	.zero		1
	.type		_ZN34_INTERNAL_6b75592b_4_k_cu_4f35bb1f4cuda3std3__45__cpo4cendE,@object
	.size		_ZN34_INTERNAL_6b75592b_4_k_cu_4f35bb1f4cuda3std3__45__cpo4cendE,(_ZN34_INTERNAL_6b75592b_4_k_cu_4f35bb1f4cuda3std6ranges3__45__cpo4cendE - _ZN34_INTERNAL_6b75592b_4_k_cu_4f35bb1f4cuda3std3__45__cpo4cendE)
_ZN34_INTERNAL_6b75592b_4_k_cu_4f35bb1f4cuda3std3__45__cpo4cendE:
	.zero		1
	.type		_ZN34_INTERNAL_6b75592b_4_k_cu_4f35bb1f4cuda3std6ranges3__45__cpo4cendE,@object
	.size		_ZN34_INTERNAL_6b75592b_4_k_cu_4f35bb1f4cuda3std6ranges3__45__cpo4cendE,(_ZN34_INTERNAL_6b75592b_4_k_cu_4f35bb1f4cuda3std3__420unreachable_sentinelE - _ZN34_INTERNAL_6b75592b_4_k_cu_4f35bb1f4cuda3std6ranges3__45__cpo4cendE)
_ZN34_INTERNAL_6b75592b_4_k_cu_4f35bb1f4cuda3std6ranges3__45__cpo4cendE:
	.zero		1
	.type		_ZN34_INTERNAL_6b75592b_4_k_cu_4f35bb1f4cuda3std3__420unreachable_sentinelE,@object
	.size		_ZN34_INTERNAL_6b75592b_4_k_cu_4f35bb1f4cuda3std3__420unreachable_sentinelE,(_ZN34_INTERNAL_6b75592b_4_k_cu_4f35bb1f4cuda3std6ranges3__45__cpo5ssizeE - _ZN34_INTERNAL_6b75592b_4_k_cu_4f35bb1f4cuda3std3__420unreachable_sentinelE)
_ZN34_INTERNAL_6b75592b_4_k_cu_4f35bb1f4cuda3std3__420unreachable_sentinelE:
	.zero		1
	.type		_ZN34_INTERNAL_6b75592b_4_k_cu_4f35bb1f4cuda3std6ranges3__45__cpo5ssizeE,@object
	.size		_ZN34_INTERNAL_6b75592b_4_k_cu_4f35bb1f4cuda3std6ranges3__45__cpo5ssizeE,(_ZN34_INTERNAL_6b75592b_4_k_cu_4f35bb1f6thrust24THRUST_300001_SM_1000_NS12placeholders2_8E - _ZN34_INTERNAL_6b75592b_4_k_cu_4f35bb1f4cuda3std6ranges3__45__cpo5ssizeE)
_ZN34_INTERNAL_6b75592b_4_k_cu_4f35bb1f4cuda3std6ranges3__45__cpo5ssizeE:
	.zero		1
	.type		_ZN34_INTERNAL_6b75592b_4_k_cu_4f35bb1f6thrust24THRUST_300001_SM_1000_NS12placeholders2_8E,@object
	.size		_ZN34_INTERNAL_6b75592b_4_k_cu_4f35bb1f6thrust24THRUST_300001_SM_1000_NS12placeholders2_8E,(_ZN34_INTERNAL_6b75592b_4_k_cu_4f35bb1f4cuda3std3__45__cpo5crendE - _ZN34_INTERNAL_6b75592b_4_k_cu_4f35bb1f6thrust24THRUST_300001_SM_1000_NS12placeholders2_8E)
_ZN34_INTERNAL_6b75592b_4_k_cu_4f35bb1f6thrust24THRUST_300001_SM_1000_NS12placeholders2_8E:
	.zero		1
	.type		_ZN34_INTERNAL_6b75592b_4_k_cu_4f35bb1f4cuda3std3__45__cpo5crendE,@object
	.size		_ZN34_INTERNAL_6b75592b_4_k_cu_4f35bb1f4cuda3std3__45__cpo5crendE,(_ZN34_INTERNAL_6b75592b_4_k_cu_4f35bb1f4cuda3std6ranges3__45__cpo4prevE - _ZN34_INTERNAL_6b75592b_4_k_cu_4f35bb1f4cuda3std3__45__cpo5crendE)
_ZN34_INTERNAL_6b75592b_4_k_cu_4f35bb1f4cuda3std3__45__cpo5crendE:
	.zero		1
	.type		_ZN34_INTERNAL_6b75592b_4_k_cu_4f35bb1f4cuda3std6ranges3__45__cpo4prevE,@object
	.size		_ZN34_INTERNAL_6b75592b_4_k_cu_4f35bb1f4cuda3std6ranges3__45__cpo4prevE,(_ZN34_INTERNAL_6b75592b_4_k_cu_4f35bb1f4cuda3std6ranges3__45__cpo9iter_moveE - _ZN34_INTERNAL_6b75592b_4_k_cu_4f35bb1f4cuda3std6ranges3__45__cpo4prevE)
_ZN34_INTERNAL_6b75592b_4_k_cu_4f35bb1f4cuda3std6ranges3__45__cpo4prevE:
	.zero		1
	.type		_ZN34_INTERNAL_6b75592b_4_k_cu_4f35bb1f4cuda3std6ranges3__45__cpo9iter_moveE,@object
	.size		_ZN34_INTERNAL_6b75592b_4_k_cu_4f35bb1f4cuda3std6ranges3__45__cpo9iter_moveE,(_ZN34_INTERNAL_6b75592b_4_k_cu_4f35bb1f6thrust24THRUST_300001_SM_1000_NS6system6detail10sequential3seqE - _ZN34_INTERNAL_6b75592b_4_k_cu_4f35bb1f4cuda3std6ranges3__45__cpo9iter_moveE)
_ZN34_INTERNAL_6b75592b_4_k_cu_4f35bb1f4cuda3std6ranges3__45__cpo9iter_moveE:
	.zero		1
	.type		_ZN34_INTERNAL_6b75592b_4_k_cu_4f35bb1f6thrust24THRUST_300001_SM_1000_NS6system6detail10sequential3seqE,@object
	.size		_ZN34_INTERNAL_6b75592b_4_k_cu_4f35bb1f6thrust24THRUST_300001_SM_1000_NS6system6detail10sequential3seqE,(.L_31 - _ZN34_INTERNAL_6b75592b_4_k_cu_4f35bb1f6thrust24THRUST_300001_SM_1000_NS6system6detail10sequential3seqE)
_ZN34_INTERNAL_6b75592b_4_k_cu_4f35bb1f6thrust24THRUST_300001_SM_1000_NS6system6detail10sequential3seqE:
	.zero		1
.L_31:


//--------------------- .nv.constant0._ZN3cub18CUB_300001_SM_10006detail9transform16transform_kernelINS2_10policy_hubILb1EN4cuda3std3__45tupleIJN6thrust24THRUST_300001_SM_1000_NS17counting_iteratorIiNSA_11use_defaultESC_SC_EEEEEE10policy1000El3mulNSA_6detail15normal_iteratorINSA_10device_ptrIfEEEEJSD_EEEvT0_iT1_T2_DpNS2_10kernel_argIT3_EE --------------------------
	.section	.nv.constant0._ZN3cub18CUB_300001_SM_10006detail9transform16transform_kernelINS2_10policy_hubILb1EN4cuda3std3__45tupleIJN6thrust24THRUST_300001_SM_1000_NS17counting_iteratorIiNSA_11use_defaultESC_SC_EEEEEE10policy1000El3mulNSA_6detail15normal_iteratorINSA_10device_ptrIfEEEEJSD_EEEvT0_iT1_T2_DpNS2_10kernel_argIT3_EE,"a",@progbits
	.sectionflags	@""
	.align	4
.nv.constant0._ZN3cub18CUB_300001_SM_10006detail9transform16transform_kernelINS2_10policy_hubILb1EN4cuda3std3__45tupleIJN6thrust24THRUST_300001_SM_1000_NS17counting_iteratorIiNSA_11use_defaultESC_SC_EEEEEE10policy1000El3mulNSA_6detail15normal_iteratorINSA_10device_ptrIfEEEEJSD_EEEvT0_iT1_T2_DpNS2_10kernel_argIT3_EE:
	.zero		968


//--------------------- .nv.constant0._ZN3cub18CUB_300001_SM_10006detail9transform16transform_kernelINS2_10policy_hubILb1EN4cuda3std3__45tupleIJN6thrust24THRUST_300001_SM_1000_NS17counting_iteratorIiNSA_11use_defaultESC_SC_EEEEEE10policy1000Ei3mulNSA_6detail15normal_iteratorINSA_10device_ptrIfEEEEJSD_EEEvT0_iT1_T2_DpNS2_10kernel_argIT3_EE --------------------------
	.section	.nv.constant0._ZN3cub18CUB_300001_SM_10006detail9transform16transform_kernelINS2_10policy_hubILb1EN4cuda3std3__45tupleIJN6thrust24THRUST_300001_SM_1000_NS17counting_iteratorIiNSA_11use_defaultESC_SC_EEEEEE10policy1000Ei3mulNSA_6detail15normal_iteratorINSA_10device_ptrIfEEEEJSD_EEEvT0_iT1_T2_DpNS2_10kernel_argIT3_EE,"a",@progbits
	.sectionflags	@""
	.align	4
.nv.constant0._ZN3cub18CUB_300001_SM_10006detail9transform16transform_kernelINS2_10policy_hubILb1EN4cuda3std3__45tupleIJN6thrust24THRUST_300001_SM_1000_NS17counting_iteratorIiNSA_11use_defaultESC_SC_EEEEEE10policy1000Ei3mulNSA_6detail15normal_iteratorINSA_10device_ptrIfEEEEJSD_EEEvT0_iT1_T2_DpNS2_10kernel_argIT3_EE:
	.zero		960


//--------------------- .nv.constant0._ZN3cub18CUB_300001_SM_10006detail8for_each13static_kernelINS2_12policy_hub_t12policy_500_tEmN6thrust24THRUST_300001_SM_1000_NS8cuda_cub20__uninitialized_fill7functorINS7_10device_ptrIfEEfEEEEvT0_T1_ --------------------------
	.section	.nv.constant0._ZN3cub18CUB_300001_SM_10006detail8for_each13static_kernelINS2_12policy_hub_t12policy_500_tEmN6thrust24THRUST_300001_SM_1000_NS8cuda_cub20__uninitialized_fill7functorINS7_10device_ptrIfEEfEEEEvT0_T1_,"a",@progbits
	.sectionflags	@""
	.align	4
.nv.constant0._ZN3cub18CUB_300001_SM_10006detail8for_each13static_kernelINS2_12policy_hub_t12policy_500_tEmN6thrust24THRUST_300001_SM_1000_NS8cuda_cub20__uninitialized_fill7functorINS7_10device_ptrIfEEfEEEEvT0_T1_:
	.zero		920


//--------------------- .nv.constant0._ZN3cub18CUB_300001_SM_10006detail11EmptyKernelIvEEvv --------------------------
	.section	.nv.constant0._ZN3cub18CUB_300001_SM_10006detail11EmptyKernelIvEEvv,"a",@progbits
	.sectionflags	@""
	.align	4
.nv.constant0._ZN3cub18CUB_300001_SM_10006detail11EmptyKernelIvEEvv:
	.zero		896


//--------------------- SYMBOLS --------------------------

	.type		.nv.reservedSmem.offset0,@object
	.size		.nv.reservedSmem.offset0,0x4
